//
// Generated by NVIDIA NVVM Compiler
//
// Compiler Build ID: CL-36424714
// Cuda compilation tools, release 13.0, V13.0.88
// Based on NVVM 20.0.0
//

.version 9.0
.target sm_100
.address_size 64

	// .globl	_Z26scale_softmax_kernel_largePfS_PiS0_S0_iiifi

.visible .entry _Z26scale_softmax_kernel_largePfS_PiS0_S0_iiifi(
	.param .u64 .ptr .align 1 _Z26scale_softmax_kernel_largePfS_PiS0_S0_iiifi_param_0,
	.param .u64 .ptr .align 1 _Z26scale_softmax_kernel_largePfS_PiS0_S0_iiifi_param_1,
	.param .u64 .ptr .align 1 _Z26scale_softmax_kernel_largePfS_PiS0_S0_iiifi_param_2,
	.param .u64 .ptr .align 1 _Z26scale_softmax_kernel_largePfS_PiS0_S0_iiifi_param_3,
	.param .u64 .ptr .align 1 _Z26scale_softmax_kernel_largePfS_PiS0_S0_iiifi_param_4,
	.param .u32 _Z26scale_softmax_kernel_largePfS_PiS0_S0_iiifi_param_5,
	.param .u32 _Z26scale_softmax_kernel_largePfS_PiS0_S0_iiifi_param_6,
	.param .u32 _Z26scale_softmax_kernel_largePfS_PiS0_S0_iiifi_param_7,
	.param .f32 _Z26scale_softmax_kernel_largePfS_PiS0_S0_iiifi_param_8,
	.param .u32 _Z26scale_softmax_kernel_largePfS_PiS0_S0_iiifi_param_9
)
{
	.reg .pred 	%p<40>;
	.reg .b32 	%r<136>;
	.reg .b32 	%f<378>;
	.reg .b64 	%rd<62>;

	ld.param.u64 	%rd10, [_Z26scale_softmax_kernel_largePfS_PiS0_S0_iiifi_param_0];
	ld.param.u64 	%rd11, [_Z26scale_softmax_kernel_largePfS_PiS0_S0_iiifi_param_1];
	ld.param.u64 	%rd12, [_Z26scale_softmax_kernel_largePfS_PiS0_S0_iiifi_param_4];
	ld.param.u32 	%r33, [_Z26scale_softmax_kernel_largePfS_PiS0_S0_iiifi_param_5];
	ld.param.u32 	%r34, [_Z26scale_softmax_kernel_largePfS_PiS0_S0_iiifi_param_6];
	ld.param.u32 	%r36, [_Z26scale_softmax_kernel_largePfS_PiS0_S0_iiifi_param_7];
	ld.param.f32 	%f22, [_Z26scale_softmax_kernel_largePfS_PiS0_S0_iiifi_param_8];
	ld.param.u32 	%r35, [_Z26scale_softmax_kernel_largePfS_PiS0_S0_iiifi_param_9];
	cvta.to.global.u64 	%rd1, %rd11;
	cvta.to.global.u64 	%rd2, %rd12;
	cvta.to.global.u64 	%rd3, %rd10;
	mov.u32 	%r1, %ctaid.x;
	mov.u32 	%r2, %ntid.x;
	mov.u32 	%r3, %tid.x;
	mad.lo.s32 	%r37, %r1, %r2, %r3;
	mul.lo.s32 	%r38, %r36, %r34;
	setp.ge.s32 	%p1, %r37, %r38;
	setp.lt.s32 	%p2, %r35, 1;
	or.pred  	%p3, %p1, %p2;
	@%p3 bra 	$L__BB0_52;
	mul.lo.s32 	%r4, %r33, %r1;
	mul.lo.s32 	%r5, %r34, %r1;
	mov.b32 	%r126, 0;
$L__BB0_2:
	ld.param.u64 	%rd61, [_Z26scale_softmax_kernel_largePfS_PiS0_S0_iiifi_param_3];
	ld.param.u64 	%rd60, [_Z26scale_softmax_kernel_largePfS_PiS0_S0_iiifi_param_2];
	mad.lo.s32 	%r40, %r126, %r2, %r3;
	cvta.to.global.u64 	%rd13, %rd60;
	mul.wide.s32 	%rd14, %r40, 4;
	add.s64 	%rd15, %rd13, %rd14;
	ld.global.u32 	%r7, [%rd15];
	cvta.to.global.u64 	%rd16, %rd61;
	add.s64 	%rd17, %rd16, %rd14;
	ld.global.u32 	%r41, [%rd17];
	add.s32 	%r8, %r41, %r4;
	setp.lt.s32 	%p4, %r7, 1;
	mov.f32 	%f368, 0fC2C80000;
	@%p4 bra 	$L__BB0_11;
	and.b32  	%r9, %r7, 3;
	setp.lt.u32 	%p5, %r7, 4;
	mov.f32 	%f368, 0fC2C80000;
	mov.b32 	%r127, 0;
	@%p5 bra 	$L__BB0_6;
	and.b32  	%r127, %r7, 2147483644;
	neg.s32 	%r129, %r127;
	mov.f32 	%f368, 0fC2C80000;
	mov.u32 	%r128, %r8;
$L__BB0_5:
	mul.wide.s32 	%rd18, %r128, 4;
	add.s64 	%rd19, %rd3, %rd18;
	add.s64 	%rd20, %rd2, %rd18;
	ld.global.f32 	%f27, [%rd19];
	mul.f32 	%f28, %f22, %f27;
	ld.global.u32 	%r44, [%rd20];
	add.s32 	%r45, %r44, %r5;
	mul.wide.u32 	%rd21, %r45, 4;
	add.s64 	%rd22, %rd1, %rd21;
	ld.global.f32 	%f29, [%rd22];
	sub.f32 	%f30, %f28, %f29;
	st.global.f32 	[%rd19], %f30;
	setp.lt.f32 	%p6, %f368, %f30;
	selp.f32 	%f31, %f30, %f368, %p6;
	ld.global.f32 	%f32, [%rd19+4];
	mul.f32 	%f33, %f22, %f32;
	ld.global.u32 	%r46, [%rd20+4];
	add.s32 	%r47, %r46, %r5;
	mul.wide.u32 	%rd23, %r47, 4;
	add.s64 	%rd24, %rd1, %rd23;
	ld.global.f32 	%f34, [%rd24];
	sub.f32 	%f35, %f33, %f34;
	st.global.f32 	[%rd19+4], %f35;
	setp.lt.f32 	%p7, %f31, %f35;
	selp.f32 	%f36, %f35, %f31, %p7;
	ld.global.f32 	%f37, [%rd19+8];
	mul.f32 	%f38, %f22, %f37;
	ld.global.u32 	%r48, [%rd20+8];
	add.s32 	%r49, %r48, %r5;
	mul.wide.u32 	%rd25, %r49, 4;
	add.s64 	%rd26, %rd1, %rd25;
	ld.global.f32 	%f39, [%rd26];
	sub.f32 	%f40, %f38, %f39;
	st.global.f32 	[%rd19+8], %f40;
	setp.lt.f32 	%p8, %f36, %f40;
	selp.f32 	%f41, %f40, %f36, %p8;
	ld.global.f32 	%f42, [%rd19+12];
	mul.f32 	%f43, %f22, %f42;
	ld.global.u32 	%r50, [%rd20+12];
	add.s32 	%r51, %r50, %r5;
	mul.wide.u32 	%rd27, %r51, 4;
	add.s64 	%rd28, %rd1, %rd27;
	ld.global.f32 	%f44, [%rd28];
	sub.f32 	%f45, %f43, %f44;
	st.global.f32 	[%rd19+12], %f45;
	setp.lt.f32 	%p9, %f41, %f45;
	selp.f32 	%f368, %f45, %f41, %p9;
	add.s32 	%r129, %r129, 4;
	add.s32 	%r128, %r128, 4;
	setp.eq.s32 	%p10, %r129, 0;
	@%p10 bra 	$L__BB0_6;
	bra.uni 	$L__BB0_5;
$L__BB0_6:
	setp.eq.s32 	%p11, %r9, 0;
	@%p11 bra 	$L__BB0_11;
	add.s32 	%r52, %r127, %r8;
	mul.wide.s32 	%rd29, %r52, 4;
	add.s64 	%rd4, %rd3, %rd29;
	ld.global.f32 	%f46, [%rd4];
	mul.f32 	%f47, %f22, %f46;
	add.s64 	%rd5, %rd2, %rd29;
	ld.global.u32 	%r53, [%rd5];
	add.s32 	%r54, %r53, %r5;
	mul.wide.u32 	%rd30, %r54, 4;
	add.s64 	%rd31, %rd1, %rd30;
	ld.global.f32 	%f48, [%rd31];
	sub.f32 	%f49, %f47, %f48;
	st.global.f32 	[%rd4], %f49;
	setp.lt.f32 	%p12, %f368, %f49;
	selp.f32 	%f368, %f49, %f368, %p12;
	setp.eq.s32 	%p13, %r9, 1;
	@%p13 bra 	$L__BB0_11;
	ld.global.f32 	%f50, [%rd4+4];
	mul.f32 	%f51, %f22, %f50;
	ld.global.u32 	%r55, [%rd5+4];
	add.s32 	%r56, %r55, %r5;
	mul.wide.u32 	%rd32, %r56, 4;
	add.s64 	%rd33, %rd1, %rd32;
	ld.global.f32 	%f52, [%rd33];
	sub.f32 	%f53, %f51, %f52;
	st.global.f32 	[%rd4+4], %f53;
	setp.lt.f32 	%p14, %f368, %f53;
	selp.f32 	%f368, %f53, %f368, %p14;
	setp.eq.s32 	%p15, %r9, 2;
	@%p15 bra 	$L__BB0_11;
	ld.global.f32 	%f54, [%rd4+8];
	mul.f32 	%f55, %f22, %f54;
	ld.global.u32 	%r57, [%rd5+8];
	add.s32 	%r58, %r57, %r5;
	mul.wide.u32 	%rd34, %r58, 4;
	add.s64 	%rd35, %rd1, %rd34;
	ld.global.f32 	%f56, [%rd35];
	sub.f32 	%f5, %f55, %f56;
	st.global.f32 	[%rd4+8], %f5;
	setp.geu.f32 	%p16, %f368, %f5;
	@%p16 bra 	$L__BB0_11;
	mov.f32 	%f368, %f5;
$L__BB0_11:
	setp.lt.s32 	%p17, %r7, 1;
	mov.f32 	%f377, 0f00000000;
	@%p17 bra 	$L__BB0_23;
	setp.lt.u32 	%p18, %r7, 8;
	mov.f32 	%f377, 0f00000000;
	mov.b32 	%r132, 0;
	@%p18 bra 	$L__BB0_15;
	mov.f32 	%f377, 0f00000000;
	mov.b32 	%r130, 0;
$L__BB0_14:
	.pragma "nounroll";
	add.s32 	%r61, %r130, %r8;
	mul.wide.s32 	%rd36, %r61, 4;
	add.s64 	%rd37, %rd3, %rd36;
	ld.global.f32 	%f61, [%rd37];
	sub.f32 	%f62, %f61, %f368;
	fma.rn.f32 	%f63, %f62, 0f3BBB989D, 0f3F000000;
	cvt.sat.f32.f32 	%f64, %f63;
	mov.f32 	%f65, 0f4B400001;
	mov.f32 	%f66, 0f437C0000;
	fma.rm.f32 	%f67, %f64, %f66, %f65;
	add.f32 	%f68, %f67, 0fCB40007F;
	neg.f32 	%f69, %f68;
	fma.rn.f32 	%f70, %f62, 0f3FB8AA3B, %f69;
	fma.rn.f32 	%f71, %f62, 0f32A57060, %f70;
	mov.b32 	%r62, %f67;
	shl.b32 	%r63, %r62, 23;
	mov.b32 	%f72, %r63;
	ex2.approx.ftz.f32 	%f73, %f71;
	fma.rn.f32 	%f74, %f73, %f72, %f377;
	ld.global.f32 	%f75, [%rd37+4];
	sub.f32 	%f76, %f75, %f368;
	fma.rn.f32 	%f77, %f76, 0f3BBB989D, 0f3F000000;
	cvt.sat.f32.f32 	%f78, %f77;
	fma.rm.f32 	%f79, %f78, %f66, %f65;
	add.f32 	%f80, %f79, 0fCB40007F;
	neg.f32 	%f81, %f80;
	fma.rn.f32 	%f82, %f76, 0f3FB8AA3B, %f81;
	fma.rn.f32 	%f83, %f76, 0f32A57060, %f82;
	mov.b32 	%r64, %f79;
	shl.b32 	%r65, %r64, 23;
	mov.b32 	%f84, %r65;
	ex2.approx.ftz.f32 	%f85, %f83;
	fma.rn.f32 	%f86, %f85, %f84, %f74;
	ld.global.f32 	%f87, [%rd37+8];
	sub.f32 	%f88, %f87, %f368;
	fma.rn.f32 	%f89, %f88, 0f3BBB989D, 0f3F000000;
	cvt.sat.f32.f32 	%f90, %f89;
	fma.rm.f32 	%f91, %f90, %f66, %f65;
	add.f32 	%f92, %f91, 0fCB40007F;
	neg.f32 	%f93, %f92;
	fma.rn.f32 	%f94, %f88, 0f3FB8AA3B, %f93;
	fma.rn.f32 	%f95, %f88, 0f32A57060, %f94;
	mov.b32 	%r66, %f91;
	shl.b32 	%r67, %r66, 23;
	mov.b32 	%f96, %r67;
	ex2.approx.ftz.f32 	%f97, %f95;
	fma.rn.f32 	%f98, %f97, %f96, %f86;
	ld.global.f32 	%f99, [%rd37+12];
	sub.f32 	%f100, %f99, %f368;
	fma.rn.f32 	%f101, %f100, 0f3BBB989D, 0f3F000000;
	cvt.sat.f32.f32 	%f102, %f101;
	fma.rm.f32 	%f103, %f102, %f66, %f65;
	add.f32 	%f104, %f103, 0fCB40007F;
	neg.f32 	%f105, %f104;
	fma.rn.f32 	%f106, %f100, 0f3FB8AA3B, %f105;
	fma.rn.f32 	%f107, %f100, 0f32A57060, %f106;
	mov.b32 	%r68, %f103;
	shl.b32 	%r69, %r68, 23;
	mov.b32 	%f108, %r69;
	ex2.approx.ftz.f32 	%f109, %f107;
	fma.rn.f32 	%f110, %f109, %f108, %f98;
	ld.global.f32 	%f111, [%rd37+16];
	sub.f32 	%f112, %f111, %f368;
	fma.rn.f32 	%f113, %f112, 0f3BBB989D, 0f3F000000;
	cvt.sat.f32.f32 	%f114, %f113;
	fma.rm.f32 	%f115, %f114, %f66, %f65;
	add.f32 	%f116, %f115, 0fCB40007F;
	neg.f32 	%f117, %f116;
	fma.rn.f32 	%f118, %f112, 0f3FB8AA3B, %f117;
	fma.rn.f32 	%f119, %f112, 0f32A57060, %f118;
	mov.b32 	%r70, %f115;
	shl.b32 	%r71, %r70, 23;
	mov.b32 	%f120, %r71;
	ex2.approx.ftz.f32 	%f121, %f119;
	fma.rn.f32 	%f122, %f121, %f120, %f110;
	ld.global.f32 	%f123, [%rd37+20];
	sub.f32 	%f124, %f123, %f368;
	fma.rn.f32 	%f125, %f124, 0f3BBB989D, 0f3F000000;
	cvt.sat.f32.f32 	%f126, %f125;
	fma.rm.f32 	%f127, %f126, %f66, %f65;
	add.f32 	%f128, %f127, 0fCB40007F;
	neg.f32 	%f129, %f128;
	fma.rn.f32 	%f130, %f124, 0f3FB8AA3B, %f129;
	fma.rn.f32 	%f131, %f124, 0f32A57060, %f130;
	mov.b32 	%r72, %f127;
	shl.b32 	%r73, %r72, 23;
	mov.b32 	%f132, %r73;
	ex2.approx.ftz.f32 	%f133, %f131;
	fma.rn.f32 	%f134, %f133, %f132, %f122;
	ld.global.f32 	%f135, [%rd37+24];
	sub.f32 	%f136, %f135, %f368;
	fma.rn.f32 	%f137, %f136, 0f3BBB989D, 0f3F000000;
	cvt.sat.f32.f32 	%f138, %f137;
	fma.rm.f32 	%f139, %f138, %f66, %f65;
	add.f32 	%f140, %f139, 0fCB40007F;
	neg.f32 	%f141, %f140;
	fma.rn.f32 	%f142, %f136, 0f3FB8AA3B, %f141;
	fma.rn.f32 	%f143, %f136, 0f32A57060, %f142;
	mov.b32 	%r74, %f139;
	shl.b32 	%r75, %r74, 23;
	mov.b32 	%f144, %r75;
	ex2.approx.ftz.f32 	%f145, %f143;
	fma.rn.f32 	%f146, %f145, %f144, %f134;
	ld.global.f32 	%f147, [%rd37+28];
	sub.f32 	%f148, %f147, %f368;
	fma.rn.f32 	%f149, %f148, 0f3BBB989D, 0f3F000000;
	cvt.sat.f32.f32 	%f150, %f149;
	fma.rm.f32 	%f151, %f150, %f66, %f65;
	add.f32 	%f152, %f151, 0fCB40007F;
	neg.f32 	%f153, %f152;
	fma.rn.f32 	%f154, %f148, 0f3FB8AA3B, %f153;
	fma.rn.f32 	%f155, %f148, 0f32A57060, %f154;
	mov.b32 	%r76, %f151;
	shl.b32 	%r77, %r76, 23;
	mov.b32 	%f156, %r77;
	ex2.approx.ftz.f32 	%f157, %f155;
	fma.rn.f32 	%f377, %f157, %f156, %f146;
	add.s32 	%r130, %r130, 8;
	and.b32  	%r132, %r7, 2147483640;
	setp.ne.s32 	%p19, %r130, %r132;
	@%p19 bra 	$L__BB0_14;
$L__BB0_15:
	and.b32  	%r21, %r7, 7;
	setp.eq.s32 	%p20, %r21, 0;
	@%p20 bra 	$L__BB0_23;
	setp.lt.u32 	%p21, %r21, 4;
	@%p21 bra 	$L__BB0_18;
	add.s32 	%r78, %r132, %r8;
	mul.wide.s32 	%rd38, %r78, 4;
	add.s64 	%rd39, %rd3, %rd38;
	ld.global.f32 	%f159, [%rd39];
	sub.f32 	%f160, %f159, %f368;
	fma.rn.f32 	%f161, %f160, 0f3BBB989D, 0f3F000000;
	cvt.sat.f32.f32 	%f162, %f161;
	mov.f32 	%f163, 0f4B400001;
	mov.f32 	%f164, 0f437C0000;
	fma.rm.f32 	%f165, %f162, %f164, %f163;
	add.f32 	%f166, %f165, 0fCB40007F;
	neg.f32 	%f167, %f166;
	fma.rn.f32 	%f168, %f160, 0f3FB8AA3B, %f167;
	fma.rn.f32 	%f169, %f160, 0f32A57060, %f168;
	mov.b32 	%r79, %f165;
	shl.b32 	%r80, %r79, 23;
	mov.b32 	%f170, %r80;
	ex2.approx.ftz.f32 	%f171, %f169;
	fma.rn.f32 	%f172, %f171, %f170, %f377;
	ld.global.f32 	%f173, [%rd39+4];
	sub.f32 	%f174, %f173, %f368;
	fma.rn.f32 	%f175, %f174, 0f3BBB989D, 0f3F000000;
	cvt.sat.f32.f32 	%f176, %f175;
	fma.rm.f32 	%f177, %f176, %f164, %f163;
	add.f32 	%f178, %f177, 0fCB40007F;
	neg.f32 	%f179, %f178;
	fma.rn.f32 	%f180, %f174, 0f3FB8AA3B, %f179;
	fma.rn.f32 	%f181, %f174, 0f32A57060, %f180;
	mov.b32 	%r81, %f177;
	shl.b32 	%r82, %r81, 23;
	mov.b32 	%f182, %r82;
	ex2.approx.ftz.f32 	%f183, %f181;
	fma.rn.f32 	%f184, %f183, %f182, %f172;
	ld.global.f32 	%f185, [%rd39+8];
	sub.f32 	%f186, %f185, %f368;
	fma.rn.f32 	%f187, %f186, 0f3BBB989D, 0f3F000000;
	cvt.sat.f32.f32 	%f188, %f187;
	fma.rm.f32 	%f189, %f188, %f164, %f163;
	add.f32 	%f190, %f189, 0fCB40007F;
	neg.f32 	%f191, %f190;
	fma.rn.f32 	%f192, %f186, 0f3FB8AA3B, %f191;
	fma.rn.f32 	%f193, %f186, 0f32A57060, %f192;
	mov.b32 	%r83, %f189;
	shl.b32 	%r84, %r83, 23;
	mov.b32 	%f194, %r84;
	ex2.approx.ftz.f32 	%f195, %f193;
	fma.rn.f32 	%f196, %f195, %f194, %f184;
	ld.global.f32 	%f197, [%rd39+12];
	sub.f32 	%f198, %f197, %f368;
	fma.rn.f32 	%f199, %f198, 0f3BBB989D, 0f3F000000;
	cvt.sat.f32.f32 	%f200, %f199;
	fma.rm.f32 	%f201, %f200, %f164, %f163;
	add.f32 	%f202, %f201, 0fCB40007F;
	neg.f32 	%f203, %f202;
	fma.rn.f32 	%f204, %f198, 0f3FB8AA3B, %f203;
	fma.rn.f32 	%f205, %f198, 0f32A57060, %f204;
	mov.b32 	%r85, %f201;
	shl.b32 	%r86, %r85, 23;
	mov.b32 	%f206, %r86;
	ex2.approx.ftz.f32 	%f207, %f205;
	fma.rn.f32 	%f377, %f207, %f206, %f196;
	add.s32 	%r132, %r132, 4;
$L__BB0_18:
	and.b32  	%r24, %r7, 3;
	setp.eq.s32 	%p22, %r24, 0;
	@%p22 bra 	$L__BB0_23;
	setp.eq.s32 	%p23, %r24, 1;
	@%p23 bra 	$L__BB0_21;
	add.s32 	%r87, %r132, %r8;
	mul.wide.s32 	%rd40, %r87, 4;
	add.s64 	%rd41, %rd3, %rd40;
	ld.global.f32 	%f209, [%rd41];
	sub.f32 	%f210, %f209, %f368;
	fma.rn.f32 	%f211, %f210, 0f3BBB989D, 0f3F000000;
	cvt.sat.f32.f32 	%f212, %f211;
	mov.f32 	%f213, 0f4B400001;
	mov.f32 	%f214, 0f437C0000;
	fma.rm.f32 	%f215, %f212, %f214, %f213;
	add.f32 	%f216, %f215, 0fCB40007F;
	neg.f32 	%f217, %f216;
	fma.rn.f32 	%f218, %f210, 0f3FB8AA3B, %f217;
	fma.rn.f32 	%f219, %f210, 0f32A57060, %f218;
	mov.b32 	%r88, %f215;
	shl.b32 	%r89, %r88, 23;
	mov.b32 	%f220, %r89;
	ex2.approx.ftz.f32 	%f221, %f219;
	fma.rn.f32 	%f222, %f221, %f220, %f377;
	ld.global.f32 	%f223, [%rd41+4];
	sub.f32 	%f224, %f223, %f368;
	fma.rn.f32 	%f225, %f224, 0f3BBB989D, 0f3F000000;
	cvt.sat.f32.f32 	%f226, %f225;
	fma.rm.f32 	%f227, %f226, %f214, %f213;
	add.f32 	%f228, %f227, 0fCB40007F;
	neg.f32 	%f229, %f228;
	fma.rn.f32 	%f230, %f224, 0f3FB8AA3B, %f229;
	fma.rn.f32 	%f231, %f224, 0f32A57060, %f230;
	mov.b32 	%r90, %f227;
	shl.b32 	%r91, %r90, 23;
	mov.b32 	%f232, %r91;
	ex2.approx.ftz.f32 	%f233, %f231;
	fma.rn.f32 	%f377, %f233, %f232, %f222;
	add.s32 	%r132, %r132, 2;
$L__BB0_21:
	and.b32  	%r92, %r7, 1;
	setp.eq.b32 	%p24, %r92, 1;
	not.pred 	%p25, %p24;
	@%p25 bra 	$L__BB0_23;
	add.s32 	%r93, %r132, %r8;
	mul.wide.s32 	%rd42, %r93, 4;
	add.s64 	%rd43, %rd3, %rd42;
	ld.global.f32 	%f234, [%rd43];
	sub.f32 	%f235, %f234, %f368;
	fma.rn.f32 	%f236, %f235, 0f3BBB989D, 0f3F000000;
	cvt.sat.f32.f32 	%f237, %f236;
	mov.f32 	%f238, 0f4B400001;
	mov.f32 	%f239, 0f437C0000;
	fma.rm.f32 	%f240, %f237, %f239, %f238;
	add.f32 	%f241, %f240, 0fCB40007F;
	neg.f32 	%f242, %f241;
	fma.rn.f32 	%f243, %f235, 0f3FB8AA3B, %f242;
	fma.rn.f32 	%f244, %f235, 0f32A57060, %f243;
	mov.b32 	%r94, %f240;
	shl.b32 	%r95, %r94, 23;
	mov.b32 	%f245, %r95;
	ex2.approx.ftz.f32 	%f246, %f244;
	fma.rn.f32 	%f377, %f246, %f245, %f377;
$L__BB0_23:
	setp.lt.s32 	%p26, %r7, 1;
	sub.s32 	%r96, %r34, %r7;
	cvt.rn.f32.s32 	%f247, %r96;
	fma.rn.f32 	%f248, %f368, 0fBBBB989D, 0f3F000000;
	cvt.sat.f32.f32 	%f249, %f248;
	mov.f32 	%f250, 0f4B400001;
	mov.f32 	%f251, 0f437C0000;
	fma.rm.f32 	%f252, %f249, %f251, %f250;
	add.f32 	%f253, %f252, 0fCB40007F;
	neg.f32 	%f254, %f253;
	fma.rn.f32 	%f255, %f368, 0fBFB8AA3B, %f254;
	fma.rn.f32 	%f256, %f368, 0fB2A57060, %f255;
	mov.b32 	%r97, %f252;
	shl.b32 	%r98, %r97, 23;
	mov.b32 	%f257, %r98;
	ex2.approx.ftz.f32 	%f258, %f256;
	mul.f32 	%f259, %f258, %f257;
	fma.rn.f32 	%f260, %f259, %f247, %f377;
	rcp.rn.f32 	%f21, %f260;
	@%p26 bra 	$L__BB0_51;
	and.b32  	%r27, %r7, 3;
	setp.lt.u32 	%p27, %r7, 4;
	mov.b32 	%r135, 0;
	@%p27 bra 	$L__BB0_39;
	and.b32  	%r135, %r7, 2147483644;
	mov.b32 	%r134, 0;
$L__BB0_26:
	setp.neu.f32 	%p28, %f21, 0f00000000;
	@%p28 bra 	$L__BB0_28;
	add.s32 	%r104, %r134, %r8;
	mul.wide.s32 	%rd46, %r104, 4;
	add.s64 	%rd47, %rd3, %rd46;
	mov.b32 	%r105, 0;
	st.global.u32 	[%rd47], %r105;
	bra.uni 	$L__BB0_29;
$L__BB0_28:
	add.s32 	%r101, %r134, %r8;
	mul.wide.s32 	%rd44, %r101, 4;
	add.s64 	%rd45, %rd3, %rd44;
	ld.global.f32 	%f261, [%rd45];
	sub.f32 	%f262, %f261, %f368;
	fma.rn.f32 	%f263, %f262, 0f3BBB989D, 0f3F000000;
	cvt.sat.f32.f32 	%f264, %f263;
	mov.f32 	%f265, 0f4B400001;
	mov.f32 	%f266, 0f437C0000;
	fma.rm.f32 	%f267, %f264, %f266, %f265;
	add.f32 	%f268, %f267, 0fCB40007F;
	neg.f32 	%f269, %f268;
	fma.rn.f32 	%f270, %f262, 0f3FB8AA3B, %f269;
	fma.rn.f32 	%f271, %f262, 0f32A57060, %f270;
	mov.b32 	%r102, %f267;
	shl.b32 	%r103, %r102, 23;
	mov.b32 	%f272, %r103;
	ex2.approx.ftz.f32 	%f273, %f271;
	mul.f32 	%f274, %f273, %f272;
	mul.f32 	%f275, %f21, %f274;
	st.global.f32 	[%rd45], %f275;
$L__BB0_29:
	setp.eq.f32 	%p29, %f21, 0f00000000;
	cvt.s64.s32 	%rd48, %r8;
	cvt.u64.u32 	%rd49, %r134;
	add.s64 	%rd50, %rd49, %rd48;
	shl.b64 	%rd51, %rd50, 2;
	add.s64 	%rd6, %rd3, %rd51;
	@%p29 bra 	$L__BB0_31;
	ld.global.f32 	%f276, [%rd6+4];
	sub.f32 	%f277, %f276, %f368;
	fma.rn.f32 	%f278, %f277, 0f3BBB989D, 0f3F000000;
	cvt.sat.f32.f32 	%f279, %f278;
	mov.f32 	%f280, 0f4B400001;
	mov.f32 	%f281, 0f437C0000;
	fma.rm.f32 	%f282, %f279, %f281, %f280;
	add.f32 	%f283, %f282, 0fCB40007F;
	neg.f32 	%f284, %f283;
	fma.rn.f32 	%f285, %f277, 0f3FB8AA3B, %f284;
	fma.rn.f32 	%f286, %f277, 0f32A57060, %f285;
	mov.b32 	%r106, %f282;
	shl.b32 	%r107, %r106, 23;
	mov.b32 	%f287, %r107;
	ex2.approx.ftz.f32 	%f288, %f286;
	mul.f32 	%f289, %f288, %f287;
	mul.f32 	%f290, %f21, %f289;
	st.global.f32 	[%rd6+4], %f290;
	bra.uni 	$L__BB0_32;
$L__BB0_31:
	mov.b32 	%r108, 0;
	st.global.u32 	[%rd6+4], %r108;
$L__BB0_32:
	setp.eq.f32 	%p30, %f21, 0f00000000;
	@%p30 bra 	$L__BB0_34;
	ld.global.f32 	%f291, [%rd6+8];
	sub.f32 	%f292, %f291, %f368;
	fma.rn.f32 	%f293, %f292, 0f3BBB989D, 0f3F000000;
	cvt.sat.f32.f32 	%f294, %f293;
	mov.f32 	%f295, 0f4B400001;
	mov.f32 	%f296, 0f437C0000;
	fma.rm.f32 	%f297, %f294, %f296, %f295;
	add.f32 	%f298, %f297, 0fCB40007F;
	neg.f32 	%f299, %f298;
	fma.rn.f32 	%f300, %f292, 0f3FB8AA3B, %f299;
	fma.rn.f32 	%f301, %f292, 0f32A57060, %f300;
	mov.b32 	%r109, %f297;
	shl.b32 	%r110, %r109, 23;
	mov.b32 	%f302, %r110;
	ex2.approx.ftz.f32 	%f303, %f301;
	mul.f32 	%f304, %f303, %f302;
	mul.f32 	%f305, %f21, %f304;
	st.global.f32 	[%rd6+8], %f305;
	bra.uni 	$L__BB0_35;
$L__BB0_34:
	mov.b32 	%r111, 0;
	st.global.u32 	[%rd6+8], %r111;
$L__BB0_35:
	setp.eq.f32 	%p31, %f21, 0f00000000;
	@%p31 bra 	$L__BB0_37;
	ld.global.f32 	%f306, [%rd6+12];
	sub.f32 	%f307, %f306, %f368;
	fma.rn.f32 	%f308, %f307, 0f3BBB989D, 0f3F000000;
	cvt.sat.f32.f32 	%f309, %f308;
	mov.f32 	%f310, 0f4B400001;
	mov.f32 	%f311, 0f437C0000;
	fma.rm.f32 	%f312, %f309, %f311, %f310;
	add.f32 	%f313, %f312, 0fCB40007F;
	neg.f32 	%f314, %f313;
	fma.rn.f32 	%f315, %f307, 0f3FB8AA3B, %f314;
	fma.rn.f32 	%f316, %f307, 0f32A57060, %f315;
	mov.b32 	%r112, %f312;
	shl.b32 	%r113, %r112, 23;
	mov.b32 	%f317, %r113;
	ex2.approx.ftz.f32 	%f318, %f316;
	mul.f32 	%f319, %f318, %f317;
	mul.f32 	%f320, %f21, %f319;
	st.global.f32 	[%rd6+12], %f320;
	bra.uni 	$L__BB0_38;
$L__BB0_37:
	mov.b32 	%r114, 0;
	st.global.u32 	[%rd6+12], %r114;
$L__BB0_38:
	add.s32 	%r134, %r134, 4;
	setp.ne.s32 	%p32, %r134, %r135;
	@%p32 bra 	$L__BB0_26;
$L__BB0_39:
	setp.eq.s32 	%p33, %r27, 0;
	@%p33 bra 	$L__BB0_51;
	setp.eq.f32 	%p34, %f21, 0f00000000;
	@%p34 bra 	$L__BB0_42;
	add.s32 	%r115, %r135, %r8;
	mul.wide.s32 	%rd52, %r115, 4;
	add.s64 	%rd53, %rd3, %rd52;
	ld.global.f32 	%f321, [%rd53];
	sub.f32 	%f322, %f321, %f368;
	fma.rn.f32 	%f323, %f322, 0f3BBB989D, 0f3F000000;
	cvt.sat.f32.f32 	%f324, %f323;
	mov.f32 	%f325, 0f4B400001;
	mov.f32 	%f326, 0f437C0000;
	fma.rm.f32 	%f327, %f324, %f326, %f325;
	add.f32 	%f328, %f327, 0fCB40007F;
	neg.f32 	%f329, %f328;
	fma.rn.f32 	%f330, %f322, 0f3FB8AA3B, %f329;
	fma.rn.f32 	%f331, %f322, 0f32A57060, %f330;
	mov.b32 	%r116, %f327;
	shl.b32 	%r117, %r116, 23;
	mov.b32 	%f332, %r117;
	ex2.approx.ftz.f32 	%f333, %f331;
	mul.f32 	%f334, %f333, %f332;
	mul.f32 	%f335, %f21, %f334;
	st.global.f32 	[%rd53], %f335;
	bra.uni 	$L__BB0_43;
$L__BB0_42:
	add.s32 	%r118, %r135, %r8;
	mul.wide.s32 	%rd54, %r118, 4;
	add.s64 	%rd55, %rd3, %rd54;
	mov.b32 	%r119, 0;
	st.global.u32 	[%rd55], %r119;
$L__BB0_43:
	setp.eq.s32 	%p35, %r27, 1;
	@%p35 bra 	$L__BB0_51;
	setp.eq.f32 	%p36, %f21, 0f00000000;
	cvt.s64.s32 	%rd56, %r8;
	cvt.u64.u32 	%rd57, %r135;
	add.s64 	%rd58, %rd57, %rd56;
	shl.b64 	%rd59, %rd58, 2;
	add.s64 	%rd7, %rd3, %rd59;
	@%p36 bra 	$L__BB0_46;
	ld.global.f32 	%f336, [%rd7+4];
	sub.f32 	%f337, %f336, %f368;
	fma.rn.f32 	%f338, %f337, 0f3BBB989D, 0f3F000000;
	cvt.sat.f32.f32 	%f339, %f338;
	mov.f32 	%f340, 0f4B400001;
	mov.f32 	%f341, 0f437C0000;
	fma.rm.f32 	%f342, %f339, %f341, %f340;
	add.f32 	%f343, %f342, 0fCB40007F;
	neg.f32 	%f344, %f343;
	fma.rn.f32 	%f345, %f337, 0f3FB8AA3B, %f344;
	fma.rn.f32 	%f346, %f337, 0f32A57060, %f345;
	mov.b32 	%r120, %f342;
	shl.b32 	%r121, %r120, 23;
	mov.b32 	%f347, %r121;
	ex2.approx.ftz.f32 	%f348, %f346;
	mul.f32 	%f349, %f348, %f347;
	mul.f32 	%f350, %f21, %f349;
	st.global.f32 	[%rd7+4], %f350;
	bra.uni 	$L__BB0_47;
$L__BB0_46:
	mov.b32 	%r122, 0;
	st.global.u32 	[%rd7+4], %r122;
$L__BB0_47:
	setp.eq.s32 	%p37, %r27, 2;
	@%p37 bra 	$L__BB0_51;
	setp.eq.f32 	%p38, %f21, 0f00000000;
	@%p38 bra 	$L__BB0_50;
	ld.global.f32 	%f351, [%rd7+8];
	sub.f32 	%f352, %f351, %f368;
	fma.rn.f32 	%f353, %f352, 0f3BBB989D, 0f3F000000;
	cvt.sat.f32.f32 	%f354, %f353;
	mov.f32 	%f355, 0f4B400001;
	mov.f32 	%f356, 0f437C0000;
	fma.rm.f32 	%f357, %f354, %f356, %f355;
	add.f32 	%f358, %f357, 0fCB40007F;
	neg.f32 	%f359, %f358;
	fma.rn.f32 	%f360, %f352, 0f3FB8AA3B, %f359;
	fma.rn.f32 	%f361, %f352, 0f32A57060, %f360;
	mov.b32 	%r123, %f357;
	shl.b32 	%r124, %r123, 23;
	mov.b32 	%f362, %r124;
	ex2.approx.ftz.f32 	%f363, %f361;
	mul.f32 	%f364, %f363, %f362;
	mul.f32 	%f365, %f21, %f364;
	st.global.f32 	[%rd7+8], %f365;
	bra.uni 	$L__BB0_51;
$L__BB0_50:
	mov.b32 	%r125, 0;
	st.global.u32 	[%rd7+8], %r125;
$L__BB0_51:
	add.s32 	%r126, %r126, 1;
	setp.ne.s32 	%p39, %r126, %r35;
	@%p39 bra 	$L__BB0_2;
$L__BB0_52:
	ret;

}
	// .globl	_Z20scale_softmax_kernelPfS_PiS0_S0_iiif
.visible .entry _Z20scale_softmax_kernelPfS_PiS0_S0_iiif(
	.param .u64 .ptr .align 1 _Z20scale_softmax_kernelPfS_PiS0_S0_iiif_param_0,
	.param .u64 .ptr .align 1 _Z20scale_softmax_kernelPfS_PiS0_S0_iiif_param_1,
	.param .u64 .ptr .align 1 _Z20scale_softmax_kernelPfS_PiS0_S0_iiif_param_2,
	.param .u64 .ptr .align 1 _Z20scale_softmax_kernelPfS_PiS0_S0_iiif_param_3,
	.param .u64 .ptr .align 1 _Z20scale_softmax_kernelPfS_PiS0_S0_iiif_param_4,
	.param .u32 _Z20scale_softmax_kernelPfS_PiS0_S0_iiif_param_5,
	.param .u32 _Z20scale_softmax_kernelPfS_PiS0_S0_iiif_param_6,
	.param .u32 _Z20scale_softmax_kernelPfS_PiS0_S0_iiif_param_7,
	.param .f32 _Z20scale_softmax_kernelPfS_PiS0_S0_iiif_param_8
)
{
	.reg .pred 	%p<45>;
	.reg .b32 	%r<207>;
	.reg .b32 	%f<355>;
	.reg .b64 	%rd<55>;

	ld.param.u64 	%rd11, [_Z20scale_softmax_kernelPfS_PiS0_S0_iiif_param_0];
	ld.param.u64 	%rd12, [_Z20scale_softmax_kernelPfS_PiS0_S0_iiif_param_1];
	ld.param.u64 	%rd9, [_Z20scale_softmax_kernelPfS_PiS0_S0_iiif_param_2];
	ld.param.u64 	%rd10, [_Z20scale_softmax_kernelPfS_PiS0_S0_iiif_param_3];
	ld.param.u64 	%rd13, [_Z20scale_softmax_kernelPfS_PiS0_S0_iiif_param_4];
	ld.param.u32 	%r59, [_Z20scale_softmax_kernelPfS_PiS0_S0_iiif_param_5];
	ld.param.u32 	%r60, [_Z20scale_softmax_kernelPfS_PiS0_S0_iiif_param_6];
	ld.param.u32 	%r61, [_Z20scale_softmax_kernelPfS_PiS0_S0_iiif_param_7];
	ld.param.f32 	%f22, [_Z20scale_softmax_kernelPfS_PiS0_S0_iiif_param_8];
	cvta.to.global.u64 	%rd1, %rd12;
	cvta.to.global.u64 	%rd2, %rd13;
	cvta.to.global.u64 	%rd3, %rd11;
	mov.u32 	%r62, %ctaid.x;
	mov.u32 	%r63, %ntid.x;
	mov.u32 	%r64, %tid.x;
	mad.lo.s32 	%r1, %r62, %r63, %r64;
	mul.lo.s32 	%r65, %r60, %r61;
	shl.b32 	%r66, %r65, 5;
	setp.gt.s32 	%p1, %r1, %r66;
	@%p1 bra 	$L__BB1_41;
	cvta.to.global.u64 	%rd14, %rd9;
	cvta.to.global.u64 	%rd15, %rd10;
	shr.s32 	%r67, %r1, 31;
	shr.u32 	%r68, %r67, 27;
	add.s32 	%r69, %r1, %r68;
	and.b32  	%r70, %r69, -32;
	sub.s32 	%r2, %r1, %r70;
	shr.s32 	%r71, %r69, 5;
	div.s32 	%r72, %r71, %r60;
	mul.lo.s32 	%r6, %r72, %r60;
	sub.s32 	%r73, %r71, %r6;
	mul.wide.s32 	%rd16, %r73, 4;
	add.s64 	%rd17, %rd14, %rd16;
	ld.global.u32 	%r3, [%rd17];
	mul.lo.s32 	%r4, %r72, %r59;
	add.s64 	%rd18, %rd15, %rd16;
	ld.global.u32 	%r5, [%rd18];
	add.s32 	%r74, %r5, %r4;
	add.s32 	%r202, %r74, %r2;
	add.s32 	%r8, %r74, %r3;
	setp.ge.s32 	%p2, %r2, %r3;
	mov.f32 	%f346, 0f00000000;
	@%p2 bra 	$L__BB1_8;
	add.s32 	%r75, %r5, %r2;
	add.s32 	%r76, %r202, 32;
	max.s32 	%r77, %r76, %r8;
	not.b32 	%r78, %r4;
	add.s32 	%r79, %r77, %r78;
	sub.s32 	%r9, %r79, %r75;
	and.b32  	%r80, %r9, 96;
	setp.eq.s32 	%p3, %r80, 96;
	mov.f32 	%f346, 0f00000000;
	mov.u32 	%r189, %r202;
	@%p3 bra 	$L__BB1_5;
	shr.u32 	%r81, %r9, 5;
	add.s32 	%r82, %r81, 1;
	and.b32  	%r83, %r82, 3;
	neg.s32 	%r187, %r83;
	mov.f32 	%f346, 0f00000000;
	mov.u32 	%r189, %r202;
$L__BB1_4:
	.pragma "nounroll";
	mul.wide.s32 	%rd19, %r189, 4;
	add.s64 	%rd20, %rd2, %rd19;
	add.s64 	%rd21, %rd3, %rd19;
	ld.global.f32 	%f27, [%rd21];
	mul.f32 	%f28, %f22, %f27;
	ld.global.u32 	%r84, [%rd20];
	add.s32 	%r85, %r84, %r6;
	mul.wide.s32 	%rd22, %r85, 4;
	add.s64 	%rd23, %rd1, %rd22;
	ld.global.f32 	%f29, [%rd23];
	sub.f32 	%f30, %f28, %f29;
	setp.lt.f32 	%p4, %f346, %f30;
	selp.f32 	%f346, %f30, %f346, %p4;
	st.global.f32 	[%rd21], %f30;
	add.s32 	%r189, %r189, 32;
	add.s32 	%r187, %r187, 1;
	setp.ne.s32 	%p5, %r187, 0;
	@%p5 bra 	$L__BB1_4;
$L__BB1_5:
	setp.lt.u32 	%p6, %r9, 96;
	@%p6 bra 	$L__BB1_8;
	add.s64 	%rd4, %rd3, 256;
	add.s64 	%rd5, %rd2, 256;
$L__BB1_7:
	mul.wide.s32 	%rd24, %r189, 4;
	add.s64 	%rd25, %rd4, %rd24;
	add.s64 	%rd26, %rd5, %rd24;
	ld.global.f32 	%f31, [%rd25+-256];
	mul.f32 	%f32, %f22, %f31;
	ld.global.u32 	%r86, [%rd26+-256];
	add.s32 	%r87, %r86, %r6;
	mul.wide.s32 	%rd27, %r87, 4;
	add.s64 	%rd28, %rd1, %rd27;
	ld.global.f32 	%f33, [%rd28];
	sub.f32 	%f34, %f32, %f33;
	setp.lt.f32 	%p7, %f346, %f34;
	selp.f32 	%f35, %f34, %f346, %p7;
	st.global.f32 	[%rd25+-256], %f34;
	ld.global.f32 	%f36, [%rd25+-128];
	mul.f32 	%f37, %f22, %f36;
	ld.global.u32 	%r88, [%rd26+-128];
	add.s32 	%r89, %r88, %r6;
	mul.wide.s32 	%rd29, %r89, 4;
	add.s64 	%rd30, %rd1, %rd29;
	ld.global.f32 	%f38, [%rd30];
	sub.f32 	%f39, %f37, %f38;
	setp.lt.f32 	%p8, %f35, %f39;
	selp.f32 	%f40, %f39, %f35, %p8;
	st.global.f32 	[%rd25+-128], %f39;
	ld.global.f32 	%f41, [%rd25];
	mul.f32 	%f42, %f22, %f41;
	ld.global.u32 	%r90, [%rd26];
	add.s32 	%r91, %r90, %r6;
	mul.wide.s32 	%rd31, %r91, 4;
	add.s64 	%rd32, %rd1, %rd31;
	ld.global.f32 	%f43, [%rd32];
	sub.f32 	%f44, %f42, %f43;
	setp.lt.f32 	%p9, %f40, %f44;
	selp.f32 	%f45, %f44, %f40, %p9;
	st.global.f32 	[%rd25], %f44;
	ld.global.f32 	%f46, [%rd25+128];
	mul.f32 	%f47, %f22, %f46;
	ld.global.u32 	%r92, [%rd26+128];
	add.s32 	%r93, %r92, %r6;
	mul.wide.s32 	%rd33, %r93, 4;
	add.s64 	%rd34, %rd1, %rd33;
	ld.global.f32 	%f48, [%rd34];
	sub.f32 	%f49, %f47, %f48;
	setp.lt.f32 	%p10, %f45, %f49;
	selp.f32 	%f346, %f49, %f45, %p10;
	st.global.f32 	[%rd25+128], %f49;
	add.s32 	%r189, %r189, 128;
	setp.lt.s32 	%p11, %r189, %r8;
	@%p11 bra 	$L__BB1_7;
$L__BB1_8:
	setp.lt.s32 	%p12, %r2, %r3;
	mov.b32 	%r94, %f346;
	shfl.sync.bfly.b32	%r95|%p13, %r94, 1, 31, -1;
	mov.b32 	%f51, %r95;
	max.f32 	%f52, %f346, %f51;
	mov.b32 	%r96, %f52;
	shfl.sync.bfly.b32	%r97|%p14, %r96, 2, 31, -1;
	mov.b32 	%f53, %r97;
	max.f32 	%f54, %f52, %f53;
	mov.b32 	%r98, %f54;
	shfl.sync.bfly.b32	%r99|%p15, %r98, 4, 31, -1;
	mov.b32 	%f55, %r99;
	max.f32 	%f56, %f54, %f55;
	mov.b32 	%r100, %f56;
	shfl.sync.bfly.b32	%r101|%p16, %r100, 8, 31, -1;
	mov.b32 	%f57, %r101;
	max.f32 	%f58, %f56, %f57;
	mov.b32 	%r102, %f58;
	shfl.sync.bfly.b32	%r103|%p17, %r102, 16, 31, -1;
	mov.b32 	%f59, %r103;
	max.f32 	%f8, %f58, %f59;
	mov.f32 	%f354, 0f00000000;
	@%p12 bra 	$L__BB1_9;
	bra.uni 	$L__BB1_20;
$L__BB1_9:
	add.s32 	%r104, %r5, %r2;
	add.s32 	%r105, %r202, 32;
	max.s32 	%r106, %r105, %r8;
	not.b32 	%r107, %r4;
	add.s32 	%r108, %r106, %r107;
	sub.s32 	%r18, %r108, %r104;
	shr.u32 	%r109, %r18, 5;
	add.s32 	%r19, %r109, 1;
	and.b32  	%r20, %r19, 7;
	setp.lt.u32 	%p18, %r18, 224;
	mov.f32 	%f354, 0f00000000;
	mov.u32 	%r195, %r202;
	@%p18 bra 	$L__BB1_12;
	and.b32  	%r110, %r19, 268435448;
	neg.s32 	%r194, %r110;
	add.s64 	%rd6, %rd3, 512;
	mov.f32 	%f354, 0f00000000;
	mov.u32 	%r195, %r202;
$L__BB1_11:
	.pragma "nounroll";
	mul.wide.s32 	%rd35, %r195, 4;
	add.s64 	%rd36, %rd6, %rd35;
	ld.global.f32 	%f63, [%rd36+-512];
	sub.f32 	%f64, %f63, %f8;
	fma.rn.f32 	%f65, %f64, 0f3BBB989D, 0f3F000000;
	cvt.sat.f32.f32 	%f66, %f65;
	mov.f32 	%f67, 0f4B400001;
	mov.f32 	%f68, 0f437C0000;
	fma.rm.f32 	%f69, %f66, %f68, %f67;
	add.f32 	%f70, %f69, 0fCB40007F;
	neg.f32 	%f71, %f70;
	fma.rn.f32 	%f72, %f64, 0f3FB8AA3B, %f71;
	fma.rn.f32 	%f73, %f64, 0f32A57060, %f72;
	mov.b32 	%r111, %f69;
	shl.b32 	%r112, %r111, 23;
	mov.b32 	%f74, %r112;
	ex2.approx.ftz.f32 	%f75, %f73;
	fma.rn.f32 	%f76, %f75, %f74, %f354;
	ld.global.f32 	%f77, [%rd36+-384];
	sub.f32 	%f78, %f77, %f8;
	fma.rn.f32 	%f79, %f78, 0f3BBB989D, 0f3F000000;
	cvt.sat.f32.f32 	%f80, %f79;
	fma.rm.f32 	%f81, %f80, %f68, %f67;
	add.f32 	%f82, %f81, 0fCB40007F;
	neg.f32 	%f83, %f82;
	fma.rn.f32 	%f84, %f78, 0f3FB8AA3B, %f83;
	fma.rn.f32 	%f85, %f78, 0f32A57060, %f84;
	mov.b32 	%r113, %f81;
	shl.b32 	%r114, %r113, 23;
	mov.b32 	%f86, %r114;
	ex2.approx.ftz.f32 	%f87, %f85;
	fma.rn.f32 	%f88, %f87, %f86, %f76;
	ld.global.f32 	%f89, [%rd36+-256];
	sub.f32 	%f90, %f89, %f8;
	fma.rn.f32 	%f91, %f90, 0f3BBB989D, 0f3F000000;
	cvt.sat.f32.f32 	%f92, %f91;
	fma.rm.f32 	%f93, %f92, %f68, %f67;
	add.f32 	%f94, %f93, 0fCB40007F;
	neg.f32 	%f95, %f94;
	fma.rn.f32 	%f96, %f90, 0f3FB8AA3B, %f95;
	fma.rn.f32 	%f97, %f90, 0f32A57060, %f96;
	mov.b32 	%r115, %f93;
	shl.b32 	%r116, %r115, 23;
	mov.b32 	%f98, %r116;
	ex2.approx.ftz.f32 	%f99, %f97;
	fma.rn.f32 	%f100, %f99, %f98, %f88;
	ld.global.f32 	%f101, [%rd36+-128];
	sub.f32 	%f102, %f101, %f8;
	fma.rn.f32 	%f103, %f102, 0f3BBB989D, 0f3F000000;
	cvt.sat.f32.f32 	%f104, %f103;
	fma.rm.f32 	%f105, %f104, %f68, %f67;
	add.f32 	%f106, %f105, 0fCB40007F;
	neg.f32 	%f107, %f106;
	fma.rn.f32 	%f108, %f102, 0f3FB8AA3B, %f107;
	fma.rn.f32 	%f109, %f102, 0f32A57060, %f108;
	mov.b32 	%r117, %f105;
	shl.b32 	%r118, %r117, 23;
	mov.b32 	%f110, %r118;
	ex2.approx.ftz.f32 	%f111, %f109;
	fma.rn.f32 	%f112, %f111, %f110, %f100;
	ld.global.f32 	%f113, [%rd36];
	sub.f32 	%f114, %f113, %f8;
	fma.rn.f32 	%f115, %f114, 0f3BBB989D, 0f3F000000;
	cvt.sat.f32.f32 	%f116, %f115;
	fma.rm.f32 	%f117, %f116, %f68, %f67;
	add.f32 	%f118, %f117, 0fCB40007F;
	neg.f32 	%f119, %f118;
	fma.rn.f32 	%f120, %f114, 0f3FB8AA3B, %f119;
	fma.rn.f32 	%f121, %f114, 0f32A57060, %f120;
	mov.b32 	%r119, %f117;
	shl.b32 	%r120, %r119, 23;
	mov.b32 	%f122, %r120;
	ex2.approx.ftz.f32 	%f123, %f121;
	fma.rn.f32 	%f124, %f123, %f122, %f112;
	ld.global.f32 	%f125, [%rd36+128];
	sub.f32 	%f126, %f125, %f8;
	fma.rn.f32 	%f127, %f126, 0f3BBB989D, 0f3F000000;
	cvt.sat.f32.f32 	%f128, %f127;
	fma.rm.f32 	%f129, %f128, %f68, %f67;
	add.f32 	%f130, %f129, 0fCB40007F;
	neg.f32 	%f131, %f130;
	fma.rn.f32 	%f132, %f126, 0f3FB8AA3B, %f131;
	fma.rn.f32 	%f133, %f126, 0f32A57060, %f132;
	mov.b32 	%r121, %f129;
	shl.b32 	%r122, %r121, 23;
	mov.b32 	%f134, %r122;
	ex2.approx.ftz.f32 	%f135, %f133;
	fma.rn.f32 	%f136, %f135, %f134, %f124;
	ld.global.f32 	%f137, [%rd36+256];
	sub.f32 	%f138, %f137, %f8;
	fma.rn.f32 	%f139, %f138, 0f3BBB989D, 0f3F000000;
	cvt.sat.f32.f32 	%f140, %f139;
	fma.rm.f32 	%f141, %f140, %f68, %f67;
	add.f32 	%f142, %f141, 0fCB40007F;
	neg.f32 	%f143, %f142;
	fma.rn.f32 	%f144, %f138, 0f3FB8AA3B, %f143;
	fma.rn.f32 	%f145, %f138, 0f32A57060, %f144;
	mov.b32 	%r123, %f141;
	shl.b32 	%r124, %r123, 23;
	mov.b32 	%f146, %r124;
	ex2.approx.ftz.f32 	%f147, %f145;
	fma.rn.f32 	%f148, %f147, %f146, %f136;
	ld.global.f32 	%f149, [%rd36+384];
	sub.f32 	%f150, %f149, %f8;
	fma.rn.f32 	%f151, %f150, 0f3BBB989D, 0f3F000000;
	cvt.sat.f32.f32 	%f152, %f151;
	fma.rm.f32 	%f153, %f152, %f68, %f67;
	add.f32 	%f154, %f153, 0fCB40007F;
	neg.f32 	%f155, %f154;
	fma.rn.f32 	%f156, %f150, 0f3FB8AA3B, %f155;
	fma.rn.f32 	%f157, %f150, 0f32A57060, %f156;
	mov.b32 	%r125, %f153;
	shl.b32 	%r126, %r125, 23;
	mov.b32 	%f158, %r126;
	ex2.approx.ftz.f32 	%f159, %f157;
	fma.rn.f32 	%f354, %f159, %f158, %f148;
	add.s32 	%r195, %r195, 256;
	add.s32 	%r194, %r194, 8;
	setp.eq.s32 	%p19, %r194, 0;
	@%p19 bra 	$L__BB1_12;
	bra.uni 	$L__BB1_11;
$L__BB1_12:
	setp.eq.s32 	%p20, %r20, 0;
	@%p20 bra 	$L__BB1_20;
	setp.lt.u32 	%p21, %r20, 4;
	@%p21 bra 	$L__BB1_15;
	mul.wide.s32 	%rd37, %r195, 4;
	add.s64 	%rd38, %rd3, %rd37;
	ld.global.f32 	%f161, [%rd38];
	sub.f32 	%f162, %f161, %f8;
	fma.rn.f32 	%f163, %f162, 0f3BBB989D, 0f3F000000;
	cvt.sat.f32.f32 	%f164, %f163;
	mov.f32 	%f165, 0f4B400001;
	mov.f32 	%f166, 0f437C0000;
	fma.rm.f32 	%f167, %f164, %f166, %f165;
	add.f32 	%f168, %f167, 0fCB40007F;
	neg.f32 	%f169, %f168;
	fma.rn.f32 	%f170, %f162, 0f3FB8AA3B, %f169;
	fma.rn.f32 	%f171, %f162, 0f32A57060, %f170;
	mov.b32 	%r127, %f167;
	shl.b32 	%r128, %r127, 23;
	mov.b32 	%f172, %r128;
	ex2.approx.ftz.f32 	%f173, %f171;
	fma.rn.f32 	%f174, %f173, %f172, %f354;
	ld.global.f32 	%f175, [%rd38+128];
	sub.f32 	%f176, %f175, %f8;
	fma.rn.f32 	%f177, %f176, 0f3BBB989D, 0f3F000000;
	cvt.sat.f32.f32 	%f178, %f177;
	fma.rm.f32 	%f179, %f178, %f166, %f165;
	add.f32 	%f180, %f179, 0fCB40007F;
	neg.f32 	%f181, %f180;
	fma.rn.f32 	%f182, %f176, 0f3FB8AA3B, %f181;
	fma.rn.f32 	%f183, %f176, 0f32A57060, %f182;
	mov.b32 	%r129, %f179;
	shl.b32 	%r130, %r129, 23;
	mov.b32 	%f184, %r130;
	ex2.approx.ftz.f32 	%f185, %f183;
	fma.rn.f32 	%f186, %f185, %f184, %f174;
	ld.global.f32 	%f187, [%rd38+256];
	sub.f32 	%f188, %f187, %f8;
	fma.rn.f32 	%f189, %f188, 0f3BBB989D, 0f3F000000;
	cvt.sat.f32.f32 	%f190, %f189;
	fma.rm.f32 	%f191, %f190, %f166, %f165;
	add.f32 	%f192, %f191, 0fCB40007F;
	neg.f32 	%f193, %f192;
	fma.rn.f32 	%f194, %f188, 0f3FB8AA3B, %f193;
	fma.rn.f32 	%f195, %f188, 0f32A57060, %f194;
	mov.b32 	%r131, %f191;
	shl.b32 	%r132, %r131, 23;
	mov.b32 	%f196, %r132;
	ex2.approx.ftz.f32 	%f197, %f195;
	fma.rn.f32 	%f198, %f197, %f196, %f186;
	ld.global.f32 	%f199, [%rd38+384];
	sub.f32 	%f200, %f199, %f8;
	fma.rn.f32 	%f201, %f200, 0f3BBB989D, 0f3F000000;
	cvt.sat.f32.f32 	%f202, %f201;
	fma.rm.f32 	%f203, %f202, %f166, %f165;
	add.f32 	%f204, %f203, 0fCB40007F;
	neg.f32 	%f205, %f204;
	fma.rn.f32 	%f206, %f200, 0f3FB8AA3B, %f205;
	fma.rn.f32 	%f207, %f200, 0f32A57060, %f206;
	mov.b32 	%r133, %f203;
	shl.b32 	%r134, %r133, 23;
	mov.b32 	%f208, %r134;
	ex2.approx.ftz.f32 	%f209, %f207;
	fma.rn.f32 	%f354, %f209, %f208, %f198;
	add.s32 	%r195, %r195, 128;
$L__BB1_15:
	and.b32  	%r135, %r19, 3;
	setp.eq.s32 	%p22, %r135, 0;
	@%p22 bra 	$L__BB1_20;
	setp.eq.s32 	%p23, %r135, 1;
	@%p23 bra 	$L__BB1_18;
	mul.wide.s32 	%rd39, %r195, 4;
	add.s64 	%rd40, %rd3, %rd39;
	ld.global.f32 	%f211, [%rd40];
	sub.f32 	%f212, %f211, %f8;
	fma.rn.f32 	%f213, %f212, 0f3BBB989D, 0f3F000000;
	cvt.sat.f32.f32 	%f214, %f213;
	mov.f32 	%f215, 0f4B400001;
	mov.f32 	%f216, 0f437C0000;
	fma.rm.f32 	%f217, %f214, %f216, %f215;
	add.f32 	%f218, %f217, 0fCB40007F;
	neg.f32 	%f219, %f218;
	fma.rn.f32 	%f220, %f212, 0f3FB8AA3B, %f219;
	fma.rn.f32 	%f221, %f212, 0f32A57060, %f220;
	mov.b32 	%r136, %f217;
	shl.b32 	%r137, %r136, 23;
	mov.b32 	%f222, %r137;
	ex2.approx.ftz.f32 	%f223, %f221;
	fma.rn.f32 	%f224, %f223, %f222, %f354;
	ld.global.f32 	%f225, [%rd40+128];
	sub.f32 	%f226, %f225, %f8;
	fma.rn.f32 	%f227, %f226, 0f3BBB989D, 0f3F000000;
	cvt.sat.f32.f32 	%f228, %f227;
	fma.rm.f32 	%f229, %f228, %f216, %f215;
	add.f32 	%f230, %f229, 0fCB40007F;
	neg.f32 	%f231, %f230;
	fma.rn.f32 	%f232, %f226, 0f3FB8AA3B, %f231;
	fma.rn.f32 	%f233, %f226, 0f32A57060, %f232;
	mov.b32 	%r138, %f229;
	shl.b32 	%r139, %r138, 23;
	mov.b32 	%f234, %r139;
	ex2.approx.ftz.f32 	%f235, %f233;
	fma.rn.f32 	%f354, %f235, %f234, %f224;
	add.s32 	%r195, %r195, 64;
$L__BB1_18:
	and.b32  	%r140, %r18, 32;
	setp.ne.s32 	%p24, %r140, 0;
	@%p24 bra 	$L__BB1_20;
	mul.wide.s32 	%rd41, %r195, 4;
	add.s64 	%rd42, %rd3, %rd41;
	ld.global.f32 	%f236, [%rd42];
	sub.f32 	%f237, %f236, %f8;
	fma.rn.f32 	%f238, %f237, 0f3BBB989D, 0f3F000000;
	cvt.sat.f32.f32 	%f239, %f238;
	mov.f32 	%f240, 0f4B400001;
	mov.f32 	%f241, 0f437C0000;
	fma.rm.f32 	%f242, %f239, %f241, %f240;
	add.f32 	%f243, %f242, 0fCB40007F;
	neg.f32 	%f244, %f243;
	fma.rn.f32 	%f245, %f237, 0f3FB8AA3B, %f244;
	fma.rn.f32 	%f246, %f237, 0f32A57060, %f245;
	mov.b32 	%r141, %f242;
	shl.b32 	%r142, %r141, 23;
	mov.b32 	%f247, %r142;
	ex2.approx.ftz.f32 	%f248, %f246;
	fma.rn.f32 	%f354, %f248, %f247, %f354;
$L__BB1_20:
	mov.b32 	%r143, %f354;
	shfl.sync.bfly.b32	%r144|%p25, %r143, 1, 31, -1;
	mov.b32 	%f249, %r144;
	add.f32 	%f250, %f354, %f249;
	mov.b32 	%r145, %f250;
	shfl.sync.bfly.b32	%r146|%p26, %r145, 2, 31, -1;
	mov.b32 	%f251, %r146;
	add.f32 	%f252, %f250, %f251;
	mov.b32 	%r147, %f252;
	shfl.sync.bfly.b32	%r148|%p27, %r147, 4, 31, -1;
	mov.b32 	%f253, %r148;
	add.f32 	%f254, %f252, %f253;
	mov.b32 	%r149, %f254;
	shfl.sync.bfly.b32	%r150|%p28, %r149, 8, 31, -1;
	mov.b32 	%f255, %r150;
	add.f32 	%f256, %f254, %f255;
	mov.b32 	%r151, %f256;
	shfl.sync.bfly.b32	%r152|%p29, %r151, 16, 31, -1;
	mov.b32 	%f257, %r152;
	add.f32 	%f258, %f256, %f257;
	sub.s32 	%r153, %r60, %r3;
	cvt.rn.f32.s32 	%f259, %r153;
	fma.rn.f32 	%f260, %f8, 0fBBBB989D, 0f3F000000;
	cvt.sat.f32.f32 	%f261, %f260;
	mov.f32 	%f262, 0f4B400001;
	mov.f32 	%f263, 0f437C0000;
	fma.rm.f32 	%f264, %f261, %f263, %f262;
	add.f32 	%f265, %f264, 0fCB40007F;
	neg.f32 	%f266, %f265;
	fma.rn.f32 	%f267, %f8, 0fBFB8AA3B, %f266;
	fma.rn.f32 	%f268, %f8, 0fB2A57060, %f267;
	mov.b32 	%r154, %f264;
	shl.b32 	%r155, %r154, 23;
	mov.b32 	%f269, %r155;
	ex2.approx.ftz.f32 	%f270, %f268;
	mul.f32 	%f271, %f270, %f269;
	fma.rn.f32 	%f272, %f271, %f259, %f258;
	rcp.rn.f32 	%f21, %f272;
	setp.eq.f32 	%p30, %f21, 0f00000000;
	@%p30 bra 	$L__BB1_28;
	setp.ge.s32 	%p31, %r2, %r3;
	@%p31 bra 	$L__BB1_41;
	add.s32 	%r156, %r5, %r2;
	add.s32 	%r157, %r202, 32;
	max.s32 	%r158, %r157, %r8;
	not.b32 	%r159, %r4;
	add.s32 	%r160, %r158, %r159;
	sub.s32 	%r31, %r160, %r156;
	and.b32  	%r161, %r31, 96;
	setp.eq.s32 	%p32, %r161, 96;
	@%p32 bra 	$L__BB1_25;
	shr.u32 	%r162, %r31, 5;
	add.s32 	%r163, %r162, 1;
	and.b32  	%r164, %r163, 3;
	neg.s32 	%r196, %r164;
$L__BB1_24:
	.pragma "nounroll";
	mul.wide.s32 	%rd43, %r202, 4;
	add.s64 	%rd44, %rd3, %rd43;
	ld.global.f32 	%f273, [%rd44];
	sub.f32 	%f274, %f273, %f8;
	fma.rn.f32 	%f275, %f274, 0f3BBB989D, 0f3F000000;
	cvt.sat.f32.f32 	%f276, %f275;
	mov.f32 	%f277, 0f4B400001;
	mov.f32 	%f278, 0f437C0000;
	fma.rm.f32 	%f279, %f276, %f278, %f277;
	add.f32 	%f280, %f279, 0fCB40007F;
	neg.f32 	%f281, %f280;
	fma.rn.f32 	%f282, %f274, 0f3FB8AA3B, %f281;
	fma.rn.f32 	%f283, %f274, 0f32A57060, %f282;
	mov.b32 	%r165, %f279;
	shl.b32 	%r166, %r165, 23;
	mov.b32 	%f284, %r166;
	ex2.approx.ftz.f32 	%f285, %f283;
	mul.f32 	%f286, %f285, %f284;
	mul.f32 	%f287, %f21, %f286;
	st.global.f32 	[%rd44], %f287;
	add.s32 	%r202, %r202, 32;
	add.s32 	%r196, %r196, 1;
	setp.ne.s32 	%p33, %r196, 0;
	@%p33 bra 	$L__BB1_24;
$L__BB1_25:
	setp.lt.u32 	%p34, %r31, 96;
	@%p34 bra 	$L__BB1_41;
	add.s64 	%rd7, %rd3, 256;
$L__BB1_27:
	mul.wide.s32 	%rd45, %r202, 4;
	add.s64 	%rd46, %rd7, %rd45;
	ld.global.f32 	%f288, [%rd46+-256];
	sub.f32 	%f289, %f288, %f8;
	fma.rn.f32 	%f290, %f289, 0f3BBB989D, 0f3F000000;
	cvt.sat.f32.f32 	%f291, %f290;
	mov.f32 	%f292, 0f4B400001;
	mov.f32 	%f293, 0f437C0000;
	fma.rm.f32 	%f294, %f291, %f293, %f292;
	add.f32 	%f295, %f294, 0fCB40007F;
	neg.f32 	%f296, %f295;
	fma.rn.f32 	%f297, %f289, 0f3FB8AA3B, %f296;
	fma.rn.f32 	%f298, %f289, 0f32A57060, %f297;
	mov.b32 	%r167, %f294;
	shl.b32 	%r168, %r167, 23;
	mov.b32 	%f299, %r168;
	ex2.approx.ftz.f32 	%f300, %f298;
	mul.f32 	%f301, %f300, %f299;
	mul.f32 	%f302, %f21, %f301;
	st.global.f32 	[%rd46+-256], %f302;
	ld.global.f32 	%f303, [%rd46+-128];
	sub.f32 	%f304, %f303, %f8;
	fma.rn.f32 	%f305, %f304, 0f3BBB989D, 0f3F000000;
	cvt.sat.f32.f32 	%f306, %f305;
	fma.rm.f32 	%f307, %f306, %f293, %f292;
	add.f32 	%f308, %f307, 0fCB40007F;
	neg.f32 	%f309, %f308;
	fma.rn.f32 	%f310, %f304, 0f3FB8AA3B, %f309;
	fma.rn.f32 	%f311, %f304, 0f32A57060, %f310;
	mov.b32 	%r169, %f307;
	shl.b32 	%r170, %r169, 23;
	mov.b32 	%f312, %r170;
	ex2.approx.ftz.f32 	%f313, %f311;
	mul.f32 	%f314, %f313, %f312;
	mul.f32 	%f315, %f21, %f314;
	st.global.f32 	[%rd46+-128], %f315;
	ld.global.f32 	%f316, [%rd46];
	sub.f32 	%f317, %f316, %f8;
	fma.rn.f32 	%f318, %f317, 0f3BBB989D, 0f3F000000;
	cvt.sat.f32.f32 	%f319, %f318;
	fma.rm.f32 	%f320, %f319, %f293, %f292;
	add.f32 	%f321, %f320, 0fCB40007F;
	neg.f32 	%f322, %f321;
	fma.rn.f32 	%f323, %f317, 0f3FB8AA3B, %f322;
	fma.rn.f32 	%f324, %f317, 0f32A57060, %f323;
	mov.b32 	%r171, %f320;
	shl.b32 	%r172, %r171, 23;
	mov.b32 	%f325, %r172;
	ex2.approx.ftz.f32 	%f326, %f324;
	mul.f32 	%f327, %f326, %f325;
	mul.f32 	%f328, %f21, %f327;
	st.global.f32 	[%rd46], %f328;
	ld.global.f32 	%f329, [%rd46+128];
	sub.f32 	%f330, %f329, %f8;
	fma.rn.f32 	%f331, %f330, 0f3BBB989D, 0f3F000000;
	cvt.sat.f32.f32 	%f332, %f331;
	fma.rm.f32 	%f333, %f332, %f293, %f292;
	add.f32 	%f334, %f333, 0fCB40007F;
	neg.f32 	%f335, %f334;
	fma.rn.f32 	%f336, %f330, 0f3FB8AA3B, %f335;
	fma.rn.f32 	%f337, %f330, 0f32A57060, %f336;
	mov.b32 	%r173, %f333;
	shl.b32 	%r174, %r173, 23;
	mov.b32 	%f338, %r174;
	ex2.approx.ftz.f32 	%f339, %f337;
	mul.f32 	%f340, %f339, %f338;
	mul.f32 	%f341, %f21, %f340;
	st.global.f32 	[%rd46+128], %f341;
	add.s32 	%r202, %r202, 128;
	setp.lt.s32 	%p35, %r202, %r8;
	@%p35 bra 	$L__BB1_27;
	bra.uni 	$L__BB1_41;
$L__BB1_28:
	setp.ge.s32 	%p36, %r2, %r3;
	@%p36 bra 	$L__BB1_41;
	add.s32 	%r175, %r5, %r2;
	add.s32 	%r176, %r202, 32;
	max.s32 	%r177, %r176, %r8;
	not.b32 	%r178, %r4;
	add.s32 	%r179, %r177, %r178;
	sub.s32 	%r180, %r179, %r175;
	shr.u32 	%r181, %r180, 5;
	add.s32 	%r38, %r181, 1;
	and.b32  	%r39, %r38, 15;
	setp.lt.u32 	%p37, %r180, 480;
	@%p37 bra 	$L__BB1_32;
	and.b32  	%r182, %r38, 268435440;
	neg.s32 	%r199, %r182;
	add.s64 	%rd8, %rd3, 1024;
$L__BB1_31:
	.pragma "nounroll";
	mul.wide.s32 	%rd47, %r202, 4;
	add.s64 	%rd48, %rd8, %rd47;
	mov.b32 	%r183, 0;
	st.global.u32 	[%rd48+-1024], %r183;
	st.global.u32 	[%rd48+-896], %r183;
	st.global.u32 	[%rd48+-768], %r183;
	st.global.u32 	[%rd48+-640], %r183;
	st.global.u32 	[%rd48+-512], %r183;
	st.global.u32 	[%rd48+-384], %r183;
	st.global.u32 	[%rd48+-256], %r183;
	st.global.u32 	[%rd48+-128], %r183;
	st.global.u32 	[%rd48], %r183;
	st.global.u32 	[%rd48+128], %r183;
	st.global.u32 	[%rd48+256], %r183;
	st.global.u32 	[%rd48+384], %r183;
	st.global.u32 	[%rd48+512], %r183;
	st.global.u32 	[%rd48+640], %r183;
	st.global.u32 	[%rd48+768], %r183;
	st.global.u32 	[%rd48+896], %r183;
	add.s32 	%r202, %r202, 512;
	add.s32 	%r199, %r199, 16;
	setp.eq.s32 	%p38, %r199, 0;
	@%p38 bra 	$L__BB1_32;
	bra.uni 	$L__BB1_31;
$L__BB1_32:
	setp.eq.s32 	%p39, %r39, 0;
	@%p39 bra 	$L__BB1_41;
	and.b32  	%r48, %r38, 7;
	setp.lt.u32 	%p40, %r39, 8;
	@%p40 bra 	$L__BB1_35;
	mul.wide.s32 	%rd49, %r202, 4;
	add.s64 	%rd50, %rd3, %rd49;
	mov.b32 	%r184, 0;
	st.global.u32 	[%rd50], %r184;
	st.global.u32 	[%rd50+128], %r184;
	st.global.u32 	[%rd50+256], %r184;
	st.global.u32 	[%rd50+384], %r184;
	st.global.u32 	[%rd50+512], %r184;
	st.global.u32 	[%rd50+640], %r184;
	st.global.u32 	[%rd50+768], %r184;
	st.global.u32 	[%rd50+896], %r184;
	add.s32 	%r202, %r202, 256;
$L__BB1_35:
	setp.eq.s32 	%p41, %r48, 0;
	@%p41 bra 	$L__BB1_41;
	and.b32  	%r51, %r38, 3;
	setp.lt.u32 	%p42, %r48, 4;
	@%p42 bra 	$L__BB1_38;
	mul.wide.s32 	%rd51, %r202, 4;
	add.s64 	%rd52, %rd3, %rd51;
	mov.b32 	%r185, 0;
	st.global.u32 	[%rd52], %r185;
	st.global.u32 	[%rd52+128], %r185;
	st.global.u32 	[%rd52+256], %r185;
	st.global.u32 	[%rd52+384], %r185;
	add.s32 	%r202, %r202, 128;
$L__BB1_38:
	setp.eq.s32 	%p43, %r51, 0;
	@%p43 bra 	$L__BB1_41;
	neg.s32 	%r205, %r51;
$L__BB1_40:
	.pragma "nounroll";
	mul.wide.s32 	%rd53, %r202, 4;
	add.s64 	%rd54, %rd3, %rd53;
	mov.b32 	%r186, 0;
	st.global.u32 	[%rd54], %r186;
	add.s32 	%r202, %r202, 32;
	add.s32 	%r205, %r205, 1;
	setp.ne.s32 	%p44, %r205, 0;
	@%p44 bra 	$L__BB1_40;
$L__BB1_41:
	ret;

}
	// .globl	_Z29softmax_scale_backward_kernelPfS_S_PiS0_iiif
.visible .entry _Z29softmax_scale_backward_kernelPfS_S_PiS0_iiif(
	.param .u64 .ptr .align 1 _Z29softmax_scale_backward_kernelPfS_S_PiS0_iiif_param_0,
	.param .u64 .ptr .align 1 _Z29softmax_scale_backward_kernelPfS_S_PiS0_iiif_param_1,
	.param .u64 .ptr .align 1 _Z29softmax_scale_backward_kernelPfS_S_PiS0_iiif_param_2,
	.param .u64 .ptr .align 1 _Z29softmax_scale_backward_kernelPfS_S_PiS0_iiif_param_3,
	.param .u64 .ptr .align 1 _Z29softmax_scale_backward_kernelPfS_S_PiS0_iiif_param_4,
	.param .u32 _Z29softmax_scale_backward_kernelPfS_S_PiS0_iiif_param_5,
	.param .u32 _Z29softmax_scale_backward_kernelPfS_S_PiS0_iiif_param_6,
	.param .u32 _Z29softmax_scale_backward_kernelPfS_S_PiS0_iiif_param_7,
	.param .f32 _Z29softmax_scale_backward_kernelPfS_S_PiS0_iiif_param_8
)
{
	.reg .pred 	%p<17>;
	.reg .b32 	%r<79>;
	.reg .b32 	%f<71>;
	.reg .b64 	%rd<33>;

	ld.param.u64 	%rd11, [_Z29softmax_scale_backward_kernelPfS_S_PiS0_iiif_param_0];
	ld.param.u64 	%rd12, [_Z29softmax_scale_backward_kernelPfS_S_PiS0_iiif_param_1];
	ld.param.u64 	%rd13, [_Z29softmax_scale_backward_kernelPfS_S_PiS0_iiif_param_2];
	ld.param.u64 	%rd9, [_Z29softmax_scale_backward_kernelPfS_S_PiS0_iiif_param_3];
	ld.param.u64 	%rd10, [_Z29softmax_scale_backward_kernelPfS_S_PiS0_iiif_param_4];
	ld.param.u32 	%r26, [_Z29softmax_scale_backward_kernelPfS_S_PiS0_iiif_param_5];
	ld.param.u32 	%r27, [_Z29softmax_scale_backward_kernelPfS_S_PiS0_iiif_param_6];
	ld.param.u32 	%r28, [_Z29softmax_scale_backward_kernelPfS_S_PiS0_iiif_param_7];
	ld.param.f32 	%f9, [_Z29softmax_scale_backward_kernelPfS_S_PiS0_iiif_param_8];
	cvta.to.global.u64 	%rd1, %rd13;
	cvta.to.global.u64 	%rd2, %rd12;
	cvta.to.global.u64 	%rd3, %rd11;
	mov.u32 	%r29, %ctaid.x;
	mov.u32 	%r30, %ntid.x;
	mov.u32 	%r31, %tid.x;
	mad.lo.s32 	%r1, %r29, %r30, %r31;
	mul.lo.s32 	%r32, %r27, %r28;
	shl.b32 	%r33, %r32, 5;
	setp.ge.s32 	%p1, %r1, %r33;
	@%p1 bra 	$L__BB2_15;
	cvta.to.global.u64 	%rd14, %rd9;
	cvta.to.global.u64 	%rd15, %rd10;
	shr.s32 	%r34, %r1, 31;
	shr.u32 	%r35, %r34, 27;
	add.s32 	%r36, %r1, %r35;
	and.b32  	%r37, %r36, -32;
	sub.s32 	%r2, %r1, %r37;
	shr.s32 	%r38, %r36, 5;
	div.s32 	%r39, %r38, %r27;
	mul.lo.s32 	%r40, %r39, %r27;
	sub.s32 	%r41, %r38, %r40;
	mul.wide.s32 	%rd16, %r41, 4;
	add.s64 	%rd17, %rd14, %rd16;
	ld.global.u32 	%r3, [%rd17];
	mul.lo.s32 	%r4, %r39, %r26;
	add.s64 	%rd18, %rd15, %rd16;
	ld.global.u32 	%r5, [%rd18];
	add.s32 	%r42, %r5, %r4;
	add.s32 	%r77, %r42, %r2;
	add.s32 	%r7, %r42, %r3;
	setp.ge.s32 	%p2, %r2, %r3;
	mov.f32 	%f70, 0f00000000;
	@%p2 bra 	$L__BB2_8;
	add.s32 	%r43, %r5, %r2;
	add.s32 	%r44, %r77, 32;
	max.s32 	%r45, %r44, %r7;
	not.b32 	%r46, %r4;
	add.s32 	%r47, %r45, %r46;
	sub.s32 	%r8, %r47, %r43;
	and.b32  	%r48, %r8, 96;
	setp.eq.s32 	%p3, %r48, 96;
	mov.f32 	%f70, 0f00000000;
	mov.u32 	%r73, %r77;
	@%p3 bra 	$L__BB2_5;
	shr.u32 	%r49, %r8, 5;
	add.s32 	%r50, %r49, 1;
	and.b32  	%r51, %r50, 3;
	neg.s32 	%r71, %r51;
	mov.f32 	%f70, 0f00000000;
	mov.u32 	%r73, %r77;
$L__BB2_4:
	.pragma "nounroll";
	mul.wide.s32 	%rd19, %r73, 4;
	add.s64 	%rd20, %rd2, %rd19;
	add.s64 	%rd21, %rd3, %rd19;
	ld.global.f32 	%f14, [%rd21];
	ld.global.f32 	%f15, [%rd20];
	mul.f32 	%f16, %f14, %f15;
	st.global.f32 	[%rd21], %f16;
	add.f32 	%f70, %f70, %f16;
	add.s32 	%r73, %r73, 32;
	add.s32 	%r71, %r71, 1;
	setp.ne.s32 	%p4, %r71, 0;
	@%p4 bra 	$L__BB2_4;
$L__BB2_5:
	setp.lt.u32 	%p5, %r8, 96;
	@%p5 bra 	$L__BB2_8;
	add.s64 	%rd4, %rd3, 256;
	add.s64 	%rd5, %rd2, 256;
$L__BB2_7:
	mul.wide.s32 	%rd22, %r73, 4;
	add.s64 	%rd23, %rd4, %rd22;
	add.s64 	%rd24, %rd5, %rd22;
	ld.global.f32 	%f17, [%rd23+-256];
	ld.global.f32 	%f18, [%rd24+-256];
	mul.f32 	%f19, %f17, %f18;
	st.global.f32 	[%rd23+-256], %f19;
	add.f32 	%f20, %f70, %f19;
	ld.global.f32 	%f21, [%rd23+-128];
	ld.global.f32 	%f22, [%rd24+-128];
	mul.f32 	%f23, %f21, %f22;
	st.global.f32 	[%rd23+-128], %f23;
	add.f32 	%f24, %f20, %f23;
	ld.global.f32 	%f25, [%rd23];
	ld.global.f32 	%f26, [%rd24];
	mul.f32 	%f27, %f25, %f26;
	st.global.f32 	[%rd23], %f27;
	add.f32 	%f28, %f24, %f27;
	ld.global.f32 	%f29, [%rd23+128];
	ld.global.f32 	%f30, [%rd24+128];
	mul.f32 	%f31, %f29, %f30;
	st.global.f32 	[%rd23+128], %f31;
	add.f32 	%f70, %f28, %f31;
	add.s32 	%r73, %r73, 128;
	setp.lt.s32 	%p6, %r73, %r7;
	@%p6 bra 	$L__BB2_7;
$L__BB2_8:
	setp.lt.s32 	%p7, %r2, %r3;
	mov.b32 	%r52, %f70;
	shfl.sync.bfly.b32	%r53|%p8, %r52, 1, 31, -1;
	mov.b32 	%f32, %r53;
	add.f32 	%f33, %f70, %f32;
	mov.b32 	%r54, %f33;
	shfl.sync.bfly.b32	%r55|%p9, %r54, 2, 31, -1;
	mov.b32 	%f34, %r55;
	add.f32 	%f35, %f33, %f34;
	mov.b32 	%r56, %f35;
	shfl.sync.bfly.b32	%r57|%p10, %r56, 4, 31, -1;
	mov.b32 	%f36, %r57;
	add.f32 	%f37, %f35, %f36;
	mov.b32 	%r58, %f37;
	shfl.sync.bfly.b32	%r59|%p11, %r58, 8, 31, -1;
	mov.b32 	%f38, %r59;
	add.f32 	%f39, %f37, %f38;
	mov.b32 	%r60, %f39;
	shfl.sync.bfly.b32	%r61|%p12, %r60, 16, 31, -1;
	mov.b32 	%f40, %r61;
	add.f32 	%f8, %f39, %f40;
	@%p7 bra 	$L__BB2_9;
	bra.uni 	$L__BB2_15;
$L__BB2_9:
	add.s32 	%r62, %r5, %r2;
	add.s32 	%r63, %r77, 32;
	max.s32 	%r64, %r63, %r7;
	not.b32 	%r65, %r4;
	add.s32 	%r66, %r64, %r65;
	sub.s32 	%r17, %r66, %r62;
	and.b32  	%r67, %r17, 96;
	setp.eq.s32 	%p13, %r67, 96;
	@%p13 bra 	$L__BB2_12;
	shr.u32 	%r68, %r17, 5;
	add.s32 	%r69, %r68, 1;
	and.b32  	%r70, %r69, 3;
	neg.s32 	%r75, %r70;
$L__BB2_11:
	.pragma "nounroll";
	mul.wide.s32 	%rd25, %r77, 4;
	add.s64 	%rd26, %rd1, %rd25;
	add.s64 	%rd27, %rd2, %rd25;
	add.s64 	%rd28, %rd3, %rd25;
	ld.global.f32 	%f41, [%rd28];
	ld.global.f32 	%f42, [%rd27];
	mul.f32 	%f43, %f8, %f42;
	sub.f32 	%f44, %f41, %f43;
	mul.f32 	%f45, %f9, %f44;
	st.global.f32 	[%rd26], %f45;
	add.s32 	%r77, %r77, 32;
	add.s32 	%r75, %r75, 1;
	setp.ne.s32 	%p14, %r75, 0;
	@%p14 bra 	$L__BB2_11;
$L__BB2_12:
	setp.lt.u32 	%p15, %r17, 96;
	@%p15 bra 	$L__BB2_15;
	add.s64 	%rd6, %rd3, 256;
	add.s64 	%rd7, %rd2, 256;
	add.s64 	%rd8, %rd1, 256;
$L__BB2_14:
	mul.wide.s32 	%rd29, %r77, 4;
	add.s64 	%rd30, %rd6, %rd29;
	add.s64 	%rd31, %rd7, %rd29;
	add.s64 	%rd32, %rd8, %rd29;
	ld.global.f32 	%f46, [%rd30+-256];
	ld.global.f32 	%f47, [%rd31+-256];
	mul.f32 	%f48, %f8, %f47;
	sub.f32 	%f49, %f46, %f48;
	mul.f32 	%f50, %f9, %f49;
	st.global.f32 	[%rd32+-256], %f50;
	ld.global.f32 	%f51, [%rd30+-128];
	ld.global.f32 	%f52, [%rd31+-128];
	mul.f32 	%f53, %f8, %f52;
	sub.f32 	%f54, %f51, %f53;
	mul.f32 	%f55, %f9, %f54;
	st.global.f32 	[%rd32+-128], %f55;
	ld.global.f32 	%f56, [%rd30];
	ld.global.f32 	%f57, [%rd31];
	mul.f32 	%f58, %f8, %f57;
	sub.f32 	%f59, %f56, %f58;
	mul.f32 	%f60, %f9, %f59;
	st.global.f32 	[%rd32], %f60;
	ld.global.f32 	%f61, [%rd30+128];
	ld.global.f32 	%f62, [%rd31+128];
	mul.f32 	%f63, %f8, %f62;
	sub.f32 	%f64, %f61, %f63;
	mul.f32 	%f65, %f9, %f64;
	st.global.f32 	[%rd32+128], %f65;
	add.s32 	%r77, %r77, 128;
	setp.lt.s32 	%p16, %r77, %r7;
	@%p16 bra 	$L__BB2_14;
$L__BB2_15:
	ret;

}
	// .globl	_Z35softmax_scale_backward_kernel_largePfS_S_PiS0_iiifi
.visible .entry _Z35softmax_scale_backward_kernel_largePfS_S_PiS0_iiifi(
	.param .u64 .ptr .align 1 _Z35softmax_scale_backward_kernel_largePfS_S_PiS0_iiifi_param_0,
	.param .u64 .ptr .align 1 _Z35softmax_scale_backward_kernel_largePfS_S_PiS0_iiifi_param_1,
	.param .u64 .ptr .align 1 _Z35softmax_scale_backward_kernel_largePfS_S_PiS0_iiifi_param_2,
	.param .u64 .ptr .align 1 _Z35softmax_scale_backward_kernel_largePfS_S_PiS0_iiifi_param_3,
	.param .u64 .ptr .align 1 _Z35softmax_scale_backward_kernel_largePfS_S_PiS0_iiifi_param_4,
	.param .u32 _Z35softmax_scale_backward_kernel_largePfS_S_PiS0_iiifi_param_5,
	.param .u32 _Z35softmax_scale_backward_kernel_largePfS_S_PiS0_iiifi_param_6,
	.param .u32 _Z35softmax_scale_backward_kernel_largePfS_S_PiS0_iiifi_param_7,
	.param .f32 _Z35softmax_scale_backward_kernel_largePfS_S_PiS0_iiifi_param_8,
	.param .u32 _Z35softmax_scale_backward_kernel_largePfS_S_PiS0_iiifi_param_9
)
{
	.reg .pred 	%p<17>;
	.reg .b32 	%r<44>;
	.reg .b32 	%f<77>;
	.reg .b64 	%rd<28>;

	ld.param.u64 	%rd13, [_Z35softmax_scale_backward_kernel_largePfS_S_PiS0_iiifi_param_0];
	ld.param.u64 	%rd14, [_Z35softmax_scale_backward_kernel_largePfS_S_PiS0_iiifi_param_1];
	ld.param.u64 	%rd15, [_Z35softmax_scale_backward_kernel_largePfS_S_PiS0_iiifi_param_2];
	ld.param.u64 	%rd11, [_Z35softmax_scale_backward_kernel_largePfS_S_PiS0_iiifi_param_3];
	ld.param.u64 	%rd12, [_Z35softmax_scale_backward_kernel_largePfS_S_PiS0_iiifi_param_4];
	ld.param.u32 	%r22, [_Z35softmax_scale_backward_kernel_largePfS_S_PiS0_iiifi_param_5];
	ld.param.u32 	%r24, [_Z35softmax_scale_backward_kernel_largePfS_S_PiS0_iiifi_param_6];
	ld.param.u32 	%r25, [_Z35softmax_scale_backward_kernel_largePfS_S_PiS0_iiifi_param_7];
	ld.param.f32 	%f9, [_Z35softmax_scale_backward_kernel_largePfS_S_PiS0_iiifi_param_8];
	ld.param.u32 	%r23, [_Z35softmax_scale_backward_kernel_largePfS_S_PiS0_iiifi_param_9];
	cvta.to.global.u64 	%rd1, %rd15;
	cvta.to.global.u64 	%rd2, %rd14;
	cvta.to.global.u64 	%rd3, %rd13;
	mov.u32 	%r1, %ctaid.x;
	mov.u32 	%r2, %ntid.x;
	mov.u32 	%r3, %tid.x;
	mad.lo.s32 	%r26, %r1, %r2, %r3;
	mul.lo.s32 	%r27, %r25, %r24;
	setp.ge.s32 	%p1, %r26, %r27;
	setp.lt.s32 	%p2, %r23, 1;
	or.pred  	%p3, %p1, %p2;
	@%p3 bra 	$L__BB3_19;
	mul.lo.s32 	%r4, %r22, %r1;
	cvta.to.global.u64 	%rd4, %rd11;
	cvta.to.global.u64 	%rd5, %rd12;
	mov.b32 	%r38, 0;
$L__BB3_2:
	mad.lo.s32 	%r29, %r38, %r2, %r3;
	mul.wide.s32 	%rd16, %r29, 4;
	add.s64 	%rd17, %rd4, %rd16;
	ld.global.u32 	%r6, [%rd17];
	add.s64 	%rd18, %rd5, %rd16;
	ld.global.u32 	%r30, [%rd18];
	add.s32 	%r7, %r30, %r4;
	setp.lt.s32 	%p4, %r6, 1;
	mov.f32 	%f75, 0f00000000;
	@%p4 bra 	$L__BB3_10;
	and.b32  	%r8, %r6, 3;
	setp.lt.u32 	%p5, %r6, 4;
	mov.f32 	%f75, 0f00000000;
	mov.b32 	%r39, 0;
	@%p5 bra 	$L__BB3_6;
	and.b32  	%r39, %r6, 2147483644;
	neg.s32 	%r41, %r39;
	mov.f32 	%f75, 0f00000000;
	mov.u32 	%r40, %r7;
$L__BB3_5:
	mul.wide.s32 	%rd19, %r40, 4;
	add.s64 	%rd20, %rd3, %rd19;
	add.s64 	%rd21, %rd2, %rd19;
	ld.global.f32 	%f14, [%rd20];
	ld.global.f32 	%f15, [%rd21];
	mul.f32 	%f16, %f14, %f15;
	st.global.f32 	[%rd20], %f16;
	add.f32 	%f17, %f75, %f16;
	ld.global.f32 	%f18, [%rd20+4];
	ld.global.f32 	%f19, [%rd21+4];
	mul.f32 	%f20, %f18, %f19;
	st.global.f32 	[%rd20+4], %f20;
	add.f32 	%f21, %f17, %f20;
	ld.global.f32 	%f22, [%rd20+8];
	ld.global.f32 	%f23, [%rd21+8];
	mul.f32 	%f24, %f22, %f23;
	st.global.f32 	[%rd20+8], %f24;
	add.f32 	%f25, %f21, %f24;
	ld.global.f32 	%f26, [%rd20+12];
	ld.global.f32 	%f27, [%rd21+12];
	mul.f32 	%f28, %f26, %f27;
	st.global.f32 	[%rd20+12], %f28;
	add.f32 	%f75, %f25, %f28;
	add.s32 	%r41, %r41, 4;
	add.s32 	%r40, %r40, 4;
	setp.eq.s32 	%p6, %r41, 0;
	@%p6 bra 	$L__BB3_6;
	bra.uni 	$L__BB3_5;
$L__BB3_6:
	setp.eq.s32 	%p7, %r8, 0;
	@%p7 bra 	$L__BB3_10;
	add.s32 	%r33, %r39, %r7;
	mul.wide.s32 	%rd22, %r33, 4;
	add.s64 	%rd6, %rd3, %rd22;
	ld.global.f32 	%f29, [%rd6];
	add.s64 	%rd7, %rd2, %rd22;
	ld.global.f32 	%f30, [%rd7];
	mul.f32 	%f31, %f29, %f30;
	st.global.f32 	[%rd6], %f31;
	add.f32 	%f75, %f75, %f31;
	setp.eq.s32 	%p8, %r8, 1;
	@%p8 bra 	$L__BB3_10;
	ld.global.f32 	%f32, [%rd6+4];
	ld.global.f32 	%f33, [%rd7+4];
	mul.f32 	%f34, %f32, %f33;
	st.global.f32 	[%rd6+4], %f34;
	add.f32 	%f75, %f75, %f34;
	setp.eq.s32 	%p9, %r8, 2;
	@%p9 bra 	$L__BB3_10;
	ld.global.f32 	%f35, [%rd6+8];
	ld.global.f32 	%f36, [%rd7+8];
	mul.f32 	%f37, %f35, %f36;
	st.global.f32 	[%rd6+8], %f37;
	add.f32 	%f75, %f75, %f37;
$L__BB3_10:
	setp.lt.s32 	%p10, %r6, 1;
	@%p10 bra 	$L__BB3_18;
	and.b32  	%r11, %r6, 3;
	setp.lt.u32 	%p11, %r6, 4;
	mov.b32 	%r43, 0;
	@%p11 bra 	$L__BB3_14;
	and.b32  	%r43, %r6, 2147483644;
	mov.b32 	%r42, 0;
$L__BB3_13:
	add.s32 	%r36, %r42, %r7;
	mul.wide.s32 	%rd23, %r36, 4;
	add.s64 	%rd24, %rd3, %rd23;
	ld.global.f32 	%f38, [%rd24];
	add.s64 	%rd25, %rd2, %rd23;
	ld.global.f32 	%f39, [%rd25];
	mul.f32 	%f40, %f75, %f39;
	sub.f32 	%f41, %f38, %f40;
	mul.f32 	%f42, %f9, %f41;
	add.s64 	%rd26, %rd1, %rd23;
	st.global.f32 	[%rd26], %f42;
	ld.global.f32 	%f43, [%rd24+4];
	ld.global.f32 	%f44, [%rd25+4];
	mul.f32 	%f45, %f75, %f44;
	sub.f32 	%f46, %f43, %f45;
	mul.f32 	%f47, %f9, %f46;
	st.global.f32 	[%rd26+4], %f47;
	ld.global.f32 	%f48, [%rd24+8];
	ld.global.f32 	%f49, [%rd25+8];
	mul.f32 	%f50, %f75, %f49;
	sub.f32 	%f51, %f48, %f50;
	mul.f32 	%f52, %f9, %f51;
	st.global.f32 	[%rd26+8], %f52;
	ld.global.f32 	%f53, [%rd24+12];
	ld.global.f32 	%f54, [%rd25+12];
	mul.f32 	%f55, %f75, %f54;
	sub.f32 	%f56, %f53, %f55;
	mul.f32 	%f57, %f9, %f56;
	st.global.f32 	[%rd26+12], %f57;
	add.s32 	%r42, %r42, 4;
	setp.ne.s32 	%p12, %r42, %r43;
	@%p12 bra 	$L__BB3_13;
$L__BB3_14:
	setp.eq.s32 	%p13, %r11, 0;
	@%p13 bra 	$L__BB3_18;
	add.s32 	%r37, %r43, %r7;
	mul.wide.s32 	%rd27, %r37, 4;
	add.s64 	%rd8, %rd3, %rd27;
	ld.global.f32 	%f58, [%rd8];
	add.s64 	%rd9, %rd2, %rd27;
	ld.global.f32 	%f59, [%rd9];
	mul.f32 	%f60, %f75, %f59;
	sub.f32 	%f61, %f58, %f60;
	mul.f32 	%f62, %f9, %f61;
	add.s64 	%rd10, %rd1, %rd27;
	st.global.f32 	[%rd10], %f62;
	setp.eq.s32 	%p14, %r11, 1;
	@%p14 bra 	$L__BB3_18;
	ld.global.f32 	%f63, [%rd8+4];
	ld.global.f32 	%f64, [%rd9+4];
	mul.f32 	%f65, %f75, %f64;
	sub.f32 	%f66, %f63, %f65;
	mul.f32 	%f67, %f9, %f66;
	st.global.f32 	[%rd10+4], %f67;
	setp.eq.s32 	%p15, %r11, 2;
	@%p15 bra 	$L__BB3_18;
	ld.global.f32 	%f68, [%rd8+8];
	ld.global.f32 	%f69, [%rd9+8];
	mul.f32 	%f70, %f75, %f69;
	sub.f32 	%f71, %f68, %f70;
	mul.f32 	%f72, %f9, %f71;
	st.global.f32 	[%rd10+8], %f72;
$L__BB3_18:
	add.s32 	%r38, %r38, 1;
	setp.ne.s32 	%p16, %r38, %r23;
	@%p16 bra 	$L__BB3_2;
$L__BB3_19:
	ret;

}


// ===== COMPILED SASS (sm_100) =====

	.target	sm_100

	.elftype	@"ET_EXEC"


//--------------------- .note.nv.tkinfo           --------------------------
	.section	.note.nv.tkinfo,"",@"SHT_NOTE"
	.sectionflags	@"SHF_NOTE_NV_TKINFO"
	.tkinfo
        /*0018*/ 	.word	0x00000002
        /*0030*/ 	.string	""
        /*0030*/ 	.string	"ptxas"
        /*0030*/ 	.string	"Cuda compilation tools, release 13.0, V13.0.88"
        /*0030*/ 	.string	"Build cuda_13.0.r13.0/compiler.36424714_0"
        /*0030*/ 	.string	"-arch sm_100 -m 64 "



//--------------------- .note.nv.cuinfo           --------------------------
	.section	.note.nv.cuinfo,"",@"SHT_NOTE"
	.sectionflags	@"SHF_NOTE_NV_CUINFO"
        /*0018*/ 	.short	0x0002
        /*001a*/ 	.short	0x0064
        /*001c*/ 	.short	0x0082
	.zero		2


//--------------------- .nv.info                  --------------------------
	.section	.nv.info,"",@"SHT_CUDA_INFO"
	.align	4


	//----- nvinfo : EIATTR_REGCOUNT
	.align		4
        /*0000*/ 	.byte	0x04, 0x2f
        /*0002*/ 	.short	(.L_1 - .L_0)
	.align		4
.L_0:
        /*0004*/ 	.word	index@(_Z26scale_softmax_kernel_largePfS_PiS0_S0_iiifi)
        /*0008*/ 	.word	0x00000020


	//----- nvinfo : EIATTR_FRAME_SIZE
	.align		4
.L_1:
        /*000c*/ 	.byte	0x04, 0x11
        /*000e*/ 	.short	(.L_3 - .L_2)
	.align		4
.L_2:
        /*0010*/ 	.word	index@($__internal_1_$__cuda_sm20_rcp_rn_f32_slowpath)
        /*0014*/ 	.word	0x00000000


	//----- nvinfo : EIATTR_FRAME_SIZE
	.align		4
.L_3:
        /*0018*/ 	.byte	0x04, 0x11
        /*001a*/ 	.short	(.L_5 - .L_4)
	.align		4
.L_4:
        /*001c*/ 	.word	index@(_Z26scale_softmax_kernel_largePfS_PiS0_S0_iiifi)
        /*0020*/ 	.word	0x00000000


	//----- nvinfo : EIATTR_REGCOUNT
	.align		4
.L_5:
        /*0024*/ 	.byte	0x04, 0x2f
        /*0026*/ 	.short	(.L_7 - .L_6)
	.align		4
.L_6:
        /*0028*/ 	.word	index@(_Z20scale_softmax_kernelPfS_PiS0_S0_iiif)
        /*002c*/ 	.word	0x00000020


	//----- nvinfo : EIATTR_FRAME_SIZE
	.align		4
.L_7:
        /*0030*/ 	.byte	0x04, 0x11
        /*0032*/ 	.short	(.L_9 - .L_8)
	.align		4
.L_8:
        /*0034*/ 	.word	index@($__internal_0_$__cuda_sm20_rcp_rn_f32_slowpath)
        /*0038*/ 	.word	0x00000000


	//----- nvinfo : EIATTR_FRAME_SIZE
	.align		4
.L_9:
        /*003c*/ 	.byte	0x04, 0x11
        /*003e*/ 	.short	(.L_11 - .L_10)
	.align		4
.L_10:
        /*0040*/ 	.word	index@(_Z20scale_softmax_kernelPfS_PiS0_S0_iiif)
        /*0044*/ 	.word	0x00000000


	//----- nvinfo : EIATTR_REGCOUNT
	.align		4
.L_11:
        /*0048*/ 	.byte	0x04, 0x2f
        /*004a*/ 	.short	(.L_13 - .L_12)
	.align		4
.L_12:
        /*004c*/ 	.word	index@(_Z29softmax_scale_backward_kernelPfS_S_PiS0_iiif)
        /*0050*/ 	.word	0x0000001c


	//----- nvinfo : EIATTR_FRAME_SIZE
	.align		4
.L_13:
        /*0054*/ 	.byte	0x04, 0x11
        /*0056*/ 	.short	(.L_15 - .L_14)
	.align		4
.L_14:
        /*0058*/ 	.word	index@(_Z29softmax_scale_backward_kernelPfS_S_PiS0_iiif)
        /*005c*/ 	.word	0x00000000


	//----- nvinfo : EIATTR_REGCOUNT
	.align		4
.L_15:
        /*0060*/ 	.byte	0x04, 0x2f
        /*0062*/ 	.short	(.L_17 - .L_16)
	.align		4
.L_16:
        /*0064*/ 	.word	index@(_Z35softmax_scale_backward_kernel_largePfS_S_PiS0_iiifi)
        /*0068*/ 	.word	0x00000018


	//----- nvinfo : EIATTR_FRAME_SIZE
	.align		4
.L_17:
        /*006c*/ 	.byte	0x04, 0x11
        /*006e*/ 	.short	(.L_19 - .L_18)
	.align		4
.L_18:
        /*0070*/ 	.word	index@(_Z35softmax_scale_backward_kernel_largePfS_S_PiS0_iiifi)
        /*0074*/ 	.word	0x00000000


	//----- nvinfo : EIATTR_MIN_STACK_SIZE
	.align		4
.L_19:
        /*0078*/ 	.byte	0x04, 0x12
        /*007a*/ 	.short	(.L_21 - .L_20)
	.align		4
.L_20:
        /*007c*/ 	.word	index@(_Z35softmax_scale_backward_kernel_largePfS_S_PiS0_iiifi)
        /*0080*/ 	.word	0x00000000


	//----- nvinfo : EIATTR_MIN_STACK_SIZE
	.align		4
.L_21:
        /*0084*/ 	.byte	0x04, 0x12
        /*0086*/ 	.short	(.L_23 - .L_22)
	.align		4
.L_22:
        /*0088*/ 	.word	index@(_Z29softmax_scale_backward_kernelPfS_S_PiS0_iiif)
        /*008c*/ 	.word	0x00000000


	//----- nvinfo : EIATTR_MIN_STACK_SIZE
	.align		4
.L_23:
        /*0090*/ 	.byte	0x04, 0x12
        /*0092*/ 	.short	(.L_25 - .L_24)
	.align		4
.L_24:
        /*0094*/ 	.word	index@(_Z20scale_softmax_kernelPfS_PiS0_S0_iiif)
        /*0098*/ 	.word	0x00000000


	//----- nvinfo : EIATTR_MIN_STACK_SIZE
	.align		4
.L_25:
        /*009c*/ 	.byte	0x04, 0x12
        /*009e*/ 	.short	(.L_27 - .L_26)
	.align		4
.L_26:
        /*00a0*/ 	.word	index@(_Z26scale_softmax_kernel_largePfS_PiS0_S0_iiifi)
        /*00a4*/ 	.word	0x00000000
.L_27:


//--------------------- .nv.compat                --------------------------
	.section	.nv.compat,"",@"SHT_CUDA_COMPAT_INFO"
	.align	4
        /*0000*/ 	.byte	0x02, 0x09, 0x00, 0x00, 0x02, 0x02, 0x01, 0x00, 0x02, 0x05, 0x05, 0x00, 0x03, 0x07, 0x01, 0x01
        /*0010*/ 	.byte	0x02, 0x03, 0x00, 0x00, 0x02, 0x06, 0x01, 0x00, 0x04, 0x0b, 0x08, 0x00, 0x09, 0x00, 0x00, 0x00
        /*0020*/ 	.byte	0x00, 0x00, 0x00, 0x00


//--------------------- .nv.info._Z35softmax_scale_backward_kernel_largePfS_S_PiS0_iiifi --------------------------
	.section	.nv.info._Z35softmax_scale_backward_kernel_largePfS_S_PiS0_iiifi,"",@"SHT_CUDA_INFO"
	.sectionflags	@""
	.align	4


	//----- nvinfo : EIATTR_CUDA_API_VERSION
	.align		4
        /*0000*/ 	.byte	0x04, 0x37
        /*0002*/ 	.short	(.L_29 - .L_28)
.L_28:
        /*0004*/ 	.word	0x00000082


	//----- nvinfo : EIATTR_KPARAM_INFO
	.align		4
.L_29:
        /*0008*/ 	.byte	0x04, 0x17
        /*000a*/ 	.short	(.L_31 - .L_30)
.L_30:
        /*000c*/ 	.word	0x00000000
        /*0010*/ 	.short	0x0009
        /*0012*/ 	.short	0x0038
        /*0014*/ 	.byte	0x00, 0xf0, 0x11, 0x00


	//----- nvinfo : EIATTR_KPARAM_INFO
	.align		4
.L_31:
        /*0018*/ 	.byte	0x04, 0x17
        /*001a*/ 	.short	(.L_33 - .L_32)
.L_32:
        /*001c*/ 	.word	0x00000000
        /*0020*/ 	.short	0x0008
        /*0022*/ 	.short	0x0034
        /*0024*/ 	.byte	0x00, 0xf0, 0x11, 0x00


	//----- nvinfo : EIATTR_KPARAM_INFO
	.align		4
.L_33:
        /*0028*/ 	.byte	0x04, 0x17
        /*002a*/ 	.short	(.L_35 - .L_34)
.L_34:
        /*002c*/ 	.word	0x00000000
        /*0030*/ 	.short	0x0007
        /*0032*/ 	.short	0x0030
        /*0034*/ 	.byte	0x00, 0xf0, 0x11, 0x00


	//----- nvinfo : EIATTR_KPARAM_INFO
	.align		4
.L_35:
        /*0038*/ 	.byte	0x04, 0x17
        /*003a*/ 	.short	(.L_37 - .L_36)
.L_36:
        /*003c*/ 	.word	0x00000000
        /*0040*/ 	.short	0x0006
        /*0042*/ 	.short	0x002c
        /*0044*/ 	.byte	0x00, 0xf0, 0x11, 0x00


	//----- nvinfo : EIATTR_KPARAM_INFO
	.align		4
.L_37:
        /*0048*/ 	.byte	0x04, 0x17
        /*004a*/ 	.short	(.L_39 - .L_38)
.L_38:
        /*004c*/ 	.word	0x00000000
        /*0050*/ 	.short	0x0005
        /*0052*/ 	.short	0x0028
        /*0054*/ 	.byte	0x00, 0xf0, 0x11, 0x00


	//----- nvinfo : EIATTR_KPARAM_INFO
	.align		4
.L_39:
        /*0058*/ 	.byte	0x04, 0x17
        /*005a*/ 	.short	(.L_41 - .L_40)
.L_40:
        /*005c*/ 	.word	0x00000000
        /*0060*/ 	.short	0x0004
        /*0062*/ 	.short	0x0020
        /*0064*/ 	.byte	0x00, 0xf5, 0x21, 0x00


	//----- nvinfo : EIATTR_KPARAM_INFO
	.align		4
.L_41:
        /*0068*/ 	.byte	0x04, 0x17
        /*006a*/ 	.short	(.L_43 - .L_42)
.L_42:
        /*006c*/ 	.word	0x00000000
        /*0070*/ 	.short	0x0003
        /*0072*/ 	.short	0x0018
        /*0074*/ 	.byte	0x00, 0xf5, 0x21, 0x00


	//----- nvinfo : EIATTR_KPARAM_INFO
	.align		4
.L_43:
        /*0078*/ 	.byte	0x04, 0x17
        /*007a*/ 	.short	(.L_45 - .L_44)
.L_44:
        /*007c*/ 	.word	0x00000000
        /*0080*/ 	.short	0x0002
        /*0082*/ 	.short	0x0010
        /*0084*/ 	.byte	0x00, 0xf5, 0x21, 0x00


	//----- nvinfo : EIATTR_KPARAM_INFO
	.align		4
.L_45:
        /*0088*/ 	.byte	0x04, 0x17
        /*008a*/ 	.short	(.L_47 - .L_46)
.L_46:
        /*008c*/ 	.word	0x00000000
        /*0090*/ 	.short	0x0001
        /*0092*/ 	.short	0x0008
        /*0094*/ 	.byte	0x00, 0xf5, 0x21, 0x00


	//----- nvinfo : EIATTR_KPARAM_INFO
	.align		4
.L_47:
        /*0098*/ 	.byte	0x04, 0x17
        /*009a*/ 	.short	(.L_49 - .L_48)
.L_48:
        /*009c*/ 	.word	0x00000000
        /*00a0*/ 	.short	0x0000
        /*00a2*/ 	.short	0x0000
        /*00a4*/ 	.byte	0x00, 0xf5, 0x21, 0x00


	//----- nvinfo : EIATTR_SPARSE_MMA_MASK
	.align		4
.L_49:
        /*00a8*/ 	.byte	0x03, 0x50
        /*00aa*/ 	.short	0x0000


	//----- nvinfo : EIATTR_MAXREG_COUNT
	.align		4
        /*00ac*/ 	.byte	0x03, 0x1b
        /*00ae*/ 	.short	0x00ff


	//----- nvinfo : EIATTR_MERCURY_ISA_VERSION
	.align		4
        /*00b0*/ 	.byte	0x03, 0x5f
        /*00b2*/ 	.short	0x0101


	//----- nvinfo : EIATTR_VRC_CTA_INIT_COUNT
	.align		4
        /*00b4*/ 	.byte	0x02, 0x4a
	.zero		1
	.zero		1


	//----- nvinfo : EIATTR_EXIT_INSTR_OFFSETS
	.align		4
        /*00b8*/ 	.byte	0x04, 0x1c
        /*00ba*/ 	.short	(.L_51 - .L_50)


	//   ....[0]....
.L_50:
        /*00bc*/ 	.word	0x000000b0


	//   ....[1]....
        /*00c0*/ 	.word	0x00000a90


	//----- nvinfo : EIATTR_CRS_STACK_SIZE
	.align		4
.L_51:
        /*00c4*/ 	.byte	0x04, 0x1e
        /*00c6*/ 	.short	(.L_53 - .L_52)
.L_52:
        /*00c8*/ 	.word	0x00000000


	//----- nvinfo : EIATTR_CBANK_PARAM_SIZE
	.align		4
.L_53:
        /*00cc*/ 	.byte	0x03, 0x19
        /*00ce*/ 	.short	0x003c


	//----- nvinfo : EIATTR_PARAM_CBANK
	.align		4
        /*00d0*/ 	.byte	0x04, 0x0a
        /*00d2*/ 	.short	(.L_55 - .L_54)
	.align		4
.L_54:
        /*00d4*/ 	.word	index@(.nv.constant0._Z35softmax_scale_backward_kernel_largePfS_S_PiS0_iiifi)
        /*00d8*/ 	.short	0x0380
        /*00da*/ 	.short	0x003c


	//----- nvinfo : EIATTR_SW_WAR
	.align		4
.L_55:
        /*00dc*/ 	.byte	0x04, 0x36
        /*00de*/ 	.short	(.L_57 - .L_56)
.L_56:
        /*00e0*/ 	.word	0x00000008
.L_57:


//--------------------- .nv.info._Z29softmax_scale_backward_kernelPfS_S_PiS0_iiif --------------------------
	.section	.nv.info._Z29softmax_scale_backward_kernelPfS_S_PiS0_iiif,"",@"SHT_CUDA_INFO"
	.sectionflags	@""
	.align	4


	//----- nvinfo : EIATTR_CUDA_API_VERSION
	.align		4
        /*0000*/ 	.byte	0x04, 0x37
        /*0002*/ 	.short	(.L_59 - .L_58)
.L_58:
        /*0004*/ 	.word	0x00000082


	//----- nvinfo : EIATTR_KPARAM_INFO
	.align		4
.L_59:
        /*0008*/ 	.byte	0x04, 0x17
        /*000a*/ 	.short	(.L_61 - .L_60)
.L_60:
        /*000c*/ 	.word	0x00000000
        /*0010*/ 	.short	0x0008
        /*0012*/ 	.short	0x0034
        /*0014*/ 	.byte	0x00, 0xf0, 0x11, 0x00


	//----- nvinfo : EIATTR_KPARAM_INFO
	.align		4
.L_61:
        /*0018*/ 	.byte	0x04, 0x17
        /*001a*/ 	.short	(.L_63 - .L_62)
.L_62:
        /*001c*/ 	.word	0x00000000
        /*0020*/ 	.short	0x0007
        /*0022*/ 	.short	0x0030
        /*0024*/ 	.byte	0x00, 0xf0, 0x11, 0x00


	//----- nvinfo : EIATTR_KPARAM_INFO
	.align		4
.L_63:
        /*0028*/ 	.byte	0x04, 0x17
        /*002a*/ 	.short	(.L_65 - .L_64)
.L_64:
        /*002c*/ 	.word	0x00000000
        /*0030*/ 	.short	0x0006
        /*0032*/ 	.short	0x002c
        /*0034*/ 	.byte	0x00, 0xf0, 0x11, 0x00


	//----- nvinfo : EIATTR_KPARAM_INFO
	.align		4
.L_65:
        /*0038*/ 	.byte	0x04, 0x17
        /*003a*/ 	.short	(.L_67 - .L_66)
.L_66:
        /*003c*/ 	.word	0x00000000
        /*0040*/ 	.short	0x0005
        /*0042*/ 	.short	0x0028
        /*0044*/ 	.byte	0x00, 0xf0, 0x11, 0x00


	//----- nvinfo : EIATTR_KPARAM_INFO
	.align		4
.L_67:
        /*0048*/ 	.byte	0x04, 0x17
        /*004a*/ 	.short	(.L_69 - .L_68)
.L_68:
        /*004c*/ 	.word	0x00000000
        /*0050*/ 	.short	0x0004
        /*0052*/ 	.short	0x0020
        /*0054*/ 	.byte	0x00, 0xf5, 0x21, 0x00


	//----- nvinfo : EIATTR_KPARAM_INFO
	.align		4
.L_69:
        /*0058*/ 	.byte	0x04, 0x17
        /*005a*/ 	.short	(.L_71 - .L_70)
.L_70:
        /*005c*/ 	.word	0x00000000
        /*0060*/ 	.short	0x0003
        /*0062*/ 	.short	0x0018
        /*0064*/ 	.byte	0x00, 0xf5, 0x21, 0x00


	//----- nvinfo : EIATTR_KPARAM_INFO
	.align		4
.L_71:
        /*0068*/ 	.byte	0x04, 0x17
        /*006a*/ 	.short	(.L_73 - .L_72)
.L_72:
        /*006c*/ 	.word	0x00000000
        /*0070*/ 	.short	0x0002
        /*0072*/ 	.short	0x0010
        /*0074*/ 	.byte	0x00, 0xf5, 0x21, 0x00


	//----- nvinfo : EIATTR_KPARAM_INFO
	.align		4
.L_73:
        /*0078*/ 	.byte	0x04, 0x17
        /*007a*/ 	.short	(.L_75 - .L_74)
.L_74:
        /*007c*/ 	.word	0x00000000
        /*0080*/ 	.short	0x0001
        /*0082*/ 	.short	0x0008
        /*0084*/ 	.byte	0x00, 0xf5, 0x21, 0x00


	//----- nvinfo : EIATTR_KPARAM_INFO
	.align		4
.L_75:
        /*0088*/ 	.byte	0x04, 0x17
        /*008a*/ 	.short	(.L_77 - .L_76)
.L_76:
        /*008c*/ 	.word	0x00000000
        /*0090*/ 	.short	0x0000
        /*0092*/ 	.short	0x0000
        /*0094*/ 	.byte	0x00, 0xf5, 0x21, 0x00


	//----- nvinfo : EIATTR_SPARSE_MMA_MASK
	.align		4
.L_77:
        /*0098*/ 	.byte	0x03, 0x50
        /*009a*/ 	.short	0x0000


	//----- nvinfo : EIATTR_MAXREG_COUNT
	.align		4
        /*009c*/ 	.byte	0x03, 0x1b
        /*009e*/ 	.short	0x00ff


	//----- nvinfo : EIATTR_MERCURY_ISA_VERSION
	.align		4
        /*00a0*/ 	.byte	0x03, 0x5f
        /*00a2*/ 	.short	0x0101


	//----- nvinfo : EIATTR_COOP_GROUP_MASK_REGIDS
	.align		4
        /*00a4*/ 	.byte	0x04, 0x29
        /*00a6*/ 	.short	(.L_79 - .L_78)


	//   ....[0]....
.L_78:
        /*00a8*/ 	.word	0xffffffff


	//   ....[1]....
        /*00ac*/ 	.word	0xffffffff


	//   ....[2]....
        /*00b0*/ 	.word	0xffffffff


	//   ....[3]....
        /*00b4*/ 	.word	0xffffffff


	//   ....[4]....
        /*00b8*/ 	.word	0xffffffff


	//----- nvinfo : EIATTR_COOP_GROUP_INSTR_OFFSETS
	.align		4
.L_79:
        /*00bc*/ 	.byte	0x04, 0x28
        /*00be*/ 	.short	(.L_81 - .L_80)


	//   ....[0]....
.L_80:
        /*00c0*/ 	.word	0x00000790


	//   ....[1]....
        /*00c4*/ 	.word	0x000007c0


	//   ....[2]....
        /*00c8*/ 	.word	0x000007e0


	//   ....[3]....
        /*00cc*/ 	.word	0x00000800


	//   ....[4]....
        /*00d0*/ 	.word	0x00000820


	//----- nvinfo : EIATTR_VRC_CTA_INIT_COUNT
	.align		4
.L_81:
        /*00d4*/ 	.byte	0x02, 0x4a
	.zero		1
	.zero		1


	//----- nvinfo : EIATTR_EXIT_INSTR_OFFSETS
	.align		4
        /*00d8*/ 	.byte	0x04, 0x1c
        /*00da*/ 	.short	(.L_83 - .L_82)


	//   ....[0]....
.L_82:
        /*00dc*/ 	.word	0x000000a0


	//   ....[1]....
        /*00e0*/ 	.word	0x00000830


	//   ....[2]....
        /*00e4*/ 	.word	0x00000a20


	//   ....[3]....
        /*00e8*/ 	.word	0x00000cc0


	//----- nvinfo : EIATTR_CRS_STACK_SIZE
	.align		4
.L_83:
        /*00ec*/ 	.byte	0x04, 0x1e
        /*00ee*/ 	.short	(.L_85 - .L_84)
.L_84:
        /*00f0*/ 	.word	0x00000000


	//----- nvinfo : EIATTR_CBANK_PARAM_SIZE
	.align		4
.L_85:
        /*00f4*/ 	.byte	0x03, 0x19
        /*00f6*/ 	.short	0x0038


	//----- nvinfo : EIATTR_PARAM_CBANK
	.align		4
        /*00f8*/ 	.byte	0x04, 0x0a
        /*00fa*/ 	.short	(.L_87 - .L_86)
	.align		4
.L_86:
        /*00fc*/ 	.word	index@(.nv.constant0._Z29softmax_scale_backward_kernelPfS_S_PiS0_iiif)
        /*0100*/ 	.short	0x0380
        /*0102*/ 	.short	0x0038


	//----- nvinfo : EIATTR_SW_WAR
	.align		4
.L_87:
        /*0104*/ 	.byte	0x04, 0x36
        /*0106*/ 	.short	(.L_89 - .L_88)
.L_88:
        /*0108*/ 	.word	0x00000008
.L_89:


//--------------------- .nv.info._Z20scale_softmax_kernelPfS_PiS0_S0_iiif --------------------------
	.section	.nv.info._Z20scale_softmax_kernelPfS_PiS0_S0_iiif,"",@"SHT_CUDA_INFO"
	.sectionflags	@""
	.align	4


	//----- nvinfo : EIATTR_CUDA_API_VERSION
	.align		4
        /*0000*/ 	.byte	0x04, 0x37
        /*0002*/ 	.short	(.L_91 - .L_90)
.L_90:
        /*0004*/ 	.word	0x00000082


	//----- nvinfo : EIATTR_KPARAM_INFO
	.align		4
.L_91:
        /*0008*/ 	.byte	0x04, 0x17
        /*000a*/ 	.short	(.L_93 - .L_92)
.L_92:
        /*000c*/ 	.word	0x00000000
        /*0010*/ 	.short	0x0008
        /*0012*/ 	.short	0x0034
        /*0014*/ 	.byte	0x00, 0xf0, 0x11, 0x00


	//----- nvinfo : EIATTR_KPARAM_INFO
	.align		4
.L_93:
        /*0018*/ 	.byte	0x04, 0x17
        /*001a*/ 	.short	(.L_95 - .L_94)
.L_94:
        /*001c*/ 	.word	0x00000000
        /*0020*/ 	.short	0x0007
        /*0022*/ 	.short	0x0030
        /*0024*/ 	.byte	0x00, 0xf0, 0x11, 0x00


	//----- nvinfo : EIATTR_KPARAM_INFO
	.align		4
.L_95:
        /*0028*/ 	.byte	0x04, 0x17
        /*002a*/ 	.short	(.L_97 - .L_96)
.L_96:
        /*002c*/ 	.word	0x00000000
        /*0030*/ 	.short	0x0006
        /*0032*/ 	.short	0x002c
        /*0034*/ 	.byte	0x00, 0xf0, 0x11, 0x00


	//----- nvinfo : EIATTR_KPARAM_INFO
	.align		4
.L_97:
        /*0038*/ 	.byte	0x04, 0x17
        /*003a*/ 	.short	(.L_99 - .L_98)
.L_98:
        /*003c*/ 	.word	0x00000000
        /*0040*/ 	.short	0x0005
        /*0042*/ 	.short	0x0028
        /*0044*/ 	.byte	0x00, 0xf0, 0x11, 0x00


	//----- nvinfo : EIATTR_KPARAM_INFO
	.align		4
.L_99:
        /*0048*/ 	.byte	0x04, 0x17
        /*004a*/ 	.short	(.L_101 - .L_100)
.L_100:
        /*004c*/ 	.word	0x00000000
        /*0050*/ 	.short	0x0004
        /*0052*/ 	.short	0x0020
        /*0054*/ 	.byte	0x00, 0xf5, 0x21, 0x00


	//----- nvinfo : EIATTR_KPARAM_INFO
	.align		4
.L_101:
        /*0058*/ 	.byte	0x04, 0x17
        /*005a*/ 	.short	(.L_103 - .L_102)
.L_102:
        /*005c*/ 	.word	0x00000000
        /*0060*/ 	.short	0x0003
        /*0062*/ 	.short	0x0018
        /*0064*/ 	.byte	0x00, 0xf5, 0x21, 0x00


	//----- nvinfo : EIATTR_KPARAM_INFO
	.align		4
.L_103:
        /*0068*/ 	.byte	0x04, 0x17
        /*006a*/ 	.short	(.L_105 - .L_104)
.L_104:
        /*006c*/ 	.word	0x00000000
        /*0070*/ 	.short	0x0002
        /*0072*/ 	.short	0x0010
        /*0074*/ 	.byte	0x00, 0xf5, 0x21, 0x00


	//----- nvinfo : EIATTR_KPARAM_INFO
	.align		4
.L_105:
        /*0078*/ 	.byte	0x04, 0x17
        /*007a*/ 	.short	(.L_107 - .L_106)
.L_106:
        /*007c*/ 	.word	0x00000000
        /*0080*/ 	.short	0x0001
        /*0082*/ 	.short	0x0008
        /*0084*/ 	.byte	0x00, 0xf5, 0x21, 0x00


	//----- nvinfo : EIATTR_KPARAM_INFO
	.align		4
.L_107:
        /*0088*/ 	.byte	0x04, 0x17
        /*008a*/ 	.short	(.L_109 - .L_108)
.L_108:
        /*008c*/ 	.word	0x00000000
        /*0090*/ 	.short	0x0000
        /*0092*/ 	.short	0x0000
        /*0094*/ 	.byte	0x00, 0xf5, 0x21, 0x00


	//----- nvinfo : EIATTR_SPARSE_MMA_MASK
	.align		4
.L_109:
        /*0098*/ 	.byte	0x03, 0x50
        /*009a*/ 	.short	0x0000


	//----- nvinfo : EIATTR_MAXREG_COUNT
	.align		4
        /*009c*/ 	.byte	0x03, 0x1b
        /*009e*/ 	.short	0x00ff


	//----- nvinfo : EIATTR_MERCURY_ISA_VERSION
	.align		4
        /*00a0*/ 	.byte	0x03, 0x5f
        /*00a2*/ 	.short	0x0101


	//----- nvinfo : EIATTR_COOP_GROUP_MASK_REGIDS
	.align		4
        /*00a4*/ 	.byte	0x04, 0x29
        /*00a6*/ 	.short	(.L_111 - .L_110)


	//   ....[0]....
.L_110:
        /*00a8*/ 	.word	0xffffffff


	//   ....[1]....
        /*00ac*/ 	.word	0xffffffff


	//   ....[2]....
        /*00b0*/ 	.word	0xffffffff


	//   ....[3]....
        /*00b4*/ 	.word	0xffffffff


	//   ....[4]....
        /*00b8*/ 	.word	0xffffffff


	//   ....[5]....
        /*00bc*/ 	.word	0xffffffff


	//   ....[6]....
        /*00c0*/ 	.word	0xffffffff


	//   ....[7]....
        /*00c4*/ 	.word	0xffffffff


	//   ....[8]....
        /*00c8*/ 	.word	0xffffffff


	//   ....[9]....
        /*00cc*/ 	.word	0xffffffff


	//----- nvinfo : EIATTR_COOP_GROUP_INSTR_OFFSETS
	.align		4
.L_111:
        /*00d0*/ 	.byte	0x04, 0x28
        /*00d2*/ 	.short	(.L_113 - .L_112)


	//   ....[0]....
.L_112:
        /*00d4*/ 	.word	0x00000900


	//   ....[1]....
        /*00d8*/ 	.word	0x00000950


	//   ....[2]....
        /*00dc*/ 	.word	0x00000970


	//   ....[3]....
        /*00e0*/ 	.word	0x00000990


	//   ....[4]....
        /*00e4*/ 	.word	0x000009b0


	//   ....[5]....
        /*00e8*/ 	.word	0x000016b0


	//   ....[6]....
        /*00ec*/ 	.word	0x00001770


	//   ....[7]....
        /*00f0*/ 	.word	0x000017b0


	//   ....[8]....
        /*00f4*/ 	.word	0x000017e0


	//   ....[9]....
        /*00f8*/ 	.word	0x00001810


	//----- nvinfo : EIATTR_VRC_CTA_INIT_COUNT
	.align		4
.L_113:
        /*00fc*/ 	.byte	0x02, 0x4a
	.zero		1
	.zero		1


	//----- nvinfo : EIATTR_EXIT_INSTR_OFFSETS
	.align		4
        /*0100*/ 	.byte	0x04, 0x1c
        /*0102*/ 	.short	(.L_115 - .L_114)


	//   ....[0]....
.L_114:
        /*0104*/ 	.word	0x000000a0


	//   ....[1]....
        /*0108*/ 	.word	0x00001930


	//   ....[2]....
        /*010c*/ 	.word	0x00001b50


	//   ....[3]....
        /*0110*/ 	.word	0x00001ef0


	//   ....[4]....
        /*0114*/ 	.word	0x00001f10


	//   ....[5]....
        /*0118*/ 	.word	0x00002170


	//   ....[6]....
        /*011c*/ 	.word	0x00002290


	//   ....[7]....
        /*0120*/ 	.word	0x00002330


	//   ....[8]....
        /*0124*/ 	.word	0x000023d0


	//----- nvinfo : EIATTR_CRS_STACK_SIZE
	.align		4
.L_115:
        /*0128*/ 	.byte	0x04, 0x1e
        /*012a*/ 	.short	(.L_117 - .L_116)
.L_116:
        /*012c*/ 	.word	0x00000000


	//----- nvinfo : EIATTR_CBANK_PARAM_SIZE
	.align		4
.L_117:
        /*0130*/ 	.byte	0x03, 0x19
        /*0132*/ 	.short	0x0038


	//----- nvinfo : EIATTR_PARAM_CBANK
	.align		4
        /*0134*/ 	.byte	0x04, 0x0a
        /*0136*/ 	.short	(.L_119 - .L_118)
	.align		4
.L_118:
        /*0138*/ 	.word	index@(.nv.constant0._Z20scale_softmax_kernelPfS_PiS0_S0_iiif)
        /*013c*/ 	.short	0x0380
        /*013e*/ 	.short	0x0038


	//----- nvinfo : EIATTR_SW_WAR
	.align		4
.L_119:
        /*0140*/ 	.byte	0x04, 0x36
        /*0142*/ 	.short	(.L_121 - .L_120)
.L_120:
        /*0144*/ 	.word	0x00000008
.L_121:


//--------------------- .nv.info._Z26scale_softmax_kernel_largePfS_PiS0_S0_iiifi --------------------------
	.section	.nv.info._Z26scale_softmax_kernel_largePfS_PiS0_S0_iiifi,"",@"SHT_CUDA_INFO"
	.sectionflags	@""
	.align	4


	//----- nvinfo : EIATTR_CUDA_API_VERSION
	.align		4
        /*0000*/ 	.byte	0x04, 0x37
        /*0002*/ 	.short	(.L_123 - .L_122)
.L_122:
        /*0004*/ 	.word	0x00000082


	//----- nvinfo : EIATTR_KPARAM_INFO
	.align		4
.L_123:
        /*0008*/ 	.byte	0x04, 0x17
        /*000a*/ 	.short	(.L_125 - .L_124)
.L_124:
        /*000c*/ 	.word	0x00000000
        /*0010*/ 	.short	0x0009
        /*0012*/ 	.short	0x0038
        /*0014*/ 	.byte	0x00, 0xf0, 0x11, 0x00


	//----- nvinfo : EIATTR_KPARAM_INFO
	.align		4
.L_125:
        /*0018*/ 	.byte	0x04, 0x17
        /*001a*/ 	.short	(.L_127 - .L_126)
.L_126:
        /*001c*/ 	.word	0x00000000
        /*0020*/ 	.short	0x0008
        /*0022*/ 	.short	0x0034
        /*0024*/ 	.byte	0x00, 0xf0, 0x11, 0x00


	//----- nvinfo : EIATTR_KPARAM_INFO
	.align		4
.L_127:
        /*0028*/ 	.byte	0x04, 0x17
        /*002a*/ 	.short	(.L_129 - .L_128)
.L_128:
        /*002c*/ 	.word	0x00000000
        /*0030*/ 	.short	0x0007
        /*0032*/ 	.short	0x0030
        /*0034*/ 	.byte	0x00, 0xf0, 0x11, 0x00


	//----- nvinfo : EIATTR_KPARAM_INFO
	.align		4
.L_129:
        /*0038*/ 	.byte	0x04, 0x17
        /*003a*/ 	.short	(.L_131 - .L_130)
.L_130:
        /*003c*/ 	.word	0x00000000
        /*0040*/ 	.short	0x0006
        /*0042*/ 	.short	0x002c
        /*0044*/ 	.byte	0x00, 0xf0, 0x11, 0x00


	//----- nvinfo : EIATTR_KPARAM_INFO
	.align		4
.L_131:
        /*0048*/ 	.byte	0x04, 0x17
        /*004a*/ 	.short	(.L_133 - .L_132)
.L_132:
        /*004c*/ 	.word	0x00000000
        /*0050*/ 	.short	0x0005
        /*0052*/ 	.short	0x0028
        /*0054*/ 	.byte	0x00, 0xf0, 0x11, 0x00


	//----- nvinfo : EIATTR_KPARAM_INFO
	.align		4
.L_133:
        /*0058*/ 	.byte	0x04, 0x17
        /*005a*/ 	.short	(.L_135 - .L_134)
.L_134:
        /*005c*/ 	.word	0x00000000
        /*0060*/ 	.short	0x0004
        /*0062*/ 	.short	0x0020
        /*0064*/ 	.byte	0x00, 0xf5, 0x21, 0x00


	//----- nvinfo : EIATTR_KPARAM_INFO
	.align		4
.L_135:
        /*0068*/ 	.byte	0x04, 0x17
        /*006a*/ 	.short	(.L_137 - .L_136)
.L_136:
        /*006c*/ 	.word	0x00000000
        /*0070*/ 	.short	0x0003
        /*0072*/ 	.short	0x0018
        /*0074*/ 	.byte	0x00, 0xf5, 0x21, 0x00


	//----- nvinfo : EIATTR_KPARAM_INFO
	.align		4
.L_137:
        /*0078*/ 	.byte	0x04, 0x17
        /*007a*/ 	.short	(.L_139 - .L_138)
.L_138:
        /*007c*/ 	.word	0x00000000
        /*0080*/ 	.short	0x0002
        /*0082*/ 	.short	0x0010
        /*0084*/ 	.byte	0x00, 0xf5, 0x21, 0x00


	//----- nvinfo : EIATTR_KPARAM_INFO
	.align		4
.L_139:
        /*0088*/ 	.byte	0x04, 0x17
        /*008a*/ 	.short	(.L_141 - .L_140)
.L_140:
        /*008c*/ 	.word	0x00000000
        /*0090*/ 	.short	0x0001
        /*0092*/ 	.short	0x0008
        /*0094*/ 	.byte	0x00, 0xf5, 0x21, 0x00


	//----- nvinfo : EIATTR_KPARAM_INFO
	.align		4
.L_141:
        /*0098*/ 	.byte	0x04, 0x17
        /*009a*/ 	.short	(.L_143 - .L_142)
.L_142:
        /*009c*/ 	.word	0x00000000
        /*00a0*/ 	.short	0x0000
        /*00a2*/ 	.short	0x0000
        /*00a4*/ 	.byte	0x00, 0xf5, 0x21, 0x00


	//----- nvinfo : EIATTR_SPARSE_MMA_MASK
	.align		4
.L_143:
        /*00a8*/ 	.byte	0x03, 0x50
        /*00aa*/ 	.short	0x0000


	//----- nvinfo : EIATTR_MAXREG_COUNT
	.align		4
        /*00ac*/ 	.byte	0x03, 0x1b
        /*00ae*/ 	.short	0x00ff


	//----- nvinfo : EIATTR_MERCURY_ISA_VERSION
	.align		4
        /*00b0*/ 	.byte	0x03, 0x5f
        /*00b2*/ 	.short	0x0101


	//----- nvinfo : EIATTR_VRC_CTA_INIT_COUNT
	.align		4
        /*00b4*/ 	.byte	0x02, 0x4a
	.zero		1
	.zero		1


	//----- nvinfo : EIATTR_EXIT_INSTR_OFFSETS
	.align		4
        /*00b8*/ 	.byte	0x04, 0x1c
        /*00ba*/ 	.short	(.L_145 - .L_144)


	//   ....[0]....
.L_144:
        /*00bc*/ 	.word	0x000000b0


	//   ....[1]....
        /*00c0*/ 	.word	0x00002180


	//----- nvinfo : EIATTR_CRS_STACK_SIZE
	.align		4
.L_145:
        /*00c4*/ 	.byte	0x04, 0x1e
        /*00c6*/ 	.short	(.L_147 - .L_146)
.L_146:
        /*00c8*/ 	.word	0x00000000


	//----- nvinfo : EIATTR_CBANK_PARAM_SIZE
	.align		4
.L_147:
        /*00cc*/ 	.byte	0x03, 0x19
        /*00ce*/ 	.short	0x003c


	//----- nvinfo : EIATTR_PARAM_CBANK
	.align		4
        /*00d0*/ 	.byte	0x04, 0x0a
        /*00d2*/ 	.short	(.L_149 - .L_148)
	.align		4
.L_148:
        /*00d4*/ 	.word	index@(.nv.constant0._Z26scale_softmax_kernel_largePfS_PiS0_S0_iiifi)
        /*00d8*/ 	.short	0x0380
        /*00da*/ 	.short	0x003c


	//----- nvinfo : EIATTR_SW_WAR
	.align		4
.L_149:
        /*00dc*/ 	.byte	0x04, 0x36
        /*00de*/ 	.short	(.L_151 - .L_150)
.L_150:
        /*00e0*/ 	.word	0x00000008
.L_151:


//--------------------- .nv.callgraph             --------------------------
	.section	.nv.callgraph,"",@"SHT_CUDA_CALLGRAPH"
	.align	4
	.sectionentsize	8
	.align		4
        /*0000*/ 	.word	0x00000000
	.align		4
        /*0004*/ 	.word	0xffffffff
	.align		4
        /*0008*/ 	.word	0x00000000
	.align		4
        /*000c*/ 	.word	0xfffffffe
	.align		4
        /*0010*/ 	.word	0x00000000
	.align		4
        /*0014*/ 	.word	0xfffffffd
	.align		4
        /*0018*/ 	.word	0x00000000
	.align		4
        /*001c*/ 	.word	0xfffffffc


//--------------------- .text._Z35softmax_scale_backward_kernel_largePfS_S_PiS0_iiifi --------------------------
	.section	.text._Z35softmax_scale_backward_kernel_largePfS_S_PiS0_iiifi,"ax",@progbits
	.align	128
        .global         _Z35softmax_scale_backward_kernel_largePfS_S_PiS0_iiifi
        .type           _Z35softmax_scale_backward_kernel_largePfS_S_PiS0_iiifi,@function
        .size           _Z35softmax_scale_backward_kernel_largePfS_S_PiS0_iiifi,(.L_x_104 - _Z35softmax_scale_backward_kernel_largePfS_S_PiS0_iiifi)
        .other          _Z35softmax_scale_backward_kernel_largePfS_S_PiS0_iiifi,@"STO_CUDA_ENTRY STV_DEFAULT"
_Z35softmax_scale_backward_kernel_largePfS_S_PiS0_iiifi:
.text._Z35softmax_scale_backward_kernel_largePfS_S_PiS0_iiifi:
[----:B------:R-:W-:Y:S01]  /*0000*/  LDC R1, c[0x0][0x37c] ;  /* 0x0000df00ff017b82 */ /* 0x000fe20000000800 */
[----:B------:R-:W0:Y:S07]  /*0010*/  S2R R0, SR_TID.X ;  /* 0x0000000000007919 */ /* 0x000e2e0000002100 */
[----:B------:R-:W0:Y:S01]  /*0020*/  S2UR UR8, SR_CTAID.X ;  /* 0x00000000000879c3 */ /* 0x000e220000002500 */
[----:B------:R-:W1:Y:S01]  /*0030*/  LDCU UR4, c[0x0][0x3b0] ;  /* 0x00007600ff0477ac */ /* 0x000e620008000800 */
[----:B------:R-:W1:Y:S06]  /*0040*/  LDCU UR5, c[0x0][0x3ac] ;  /* 0x00007580ff0577ac */ /* 0x000e6c0008000800 */
[----:B------:R-:W0:Y:S08]  /*0050*/  LDC R3, c[0x0][0x360] ;  /* 0x0000d800ff037b82 */ /* 0x000e300000000800 */
[----:B------:R-:W2:Y:S01]  /*0060*/  LDC R4, c[0x0][0x3b8] ;  /* 0x0000ee00ff047b82 */ /* 0x000ea20000000800 */
[----:B-1----:R-:W-:Y:S01]  /*0070*/  UIMAD UR4, UR4, UR5, URZ ;  /* 0x00000005040472a4 */ /* 0x002fe2000f8e02ff */
[----:B0-----:R-:W-:Y:S01]  /*0080*/  IMAD R2, R3, UR8, R0 ;  /* 0x0000000803027c24 */ /* 0x001fe2000f8e0200 */
[----:B--2---:R-:W-:-:S04]  /*0090*/  ISETP.GE.AND P0, PT, R4, 0x1, PT ;  /* 0x000000010400780c */ /* 0x004fc80003f06270 */
[----:B------:R-:W-:-:S13]  /*00a0*/  ISETP.GE.OR P0, PT, R2, UR4, !P0 ;  /* 0x0000000402007c0c */ /* 0x000fda000c706670 */
[----:B------:R-:W-:Y:S05]  /*00b0*/  @P0 EXIT ;  /* 0x000000000000094d */ /* 0x000fea0003800000 */
[----:B------:R-:W0:Y:S01]  /*00c0*/  LDCU.64 UR6, c[0x0][0x358] ;  /* 0x00006b00ff0677ac */ /* 0x000e220008000a00 */
[----:B------:R-:W-:-:S05]  /*00d0*/  UMOV UR4, URZ ;  /* 0x000000ff00047c82 */ /* 0x000fca0008000000 */
.L_x_10:
[----:B0123--:R-:W1:Y:S01]  /*00e0*/  LDC.64 R6, c[0x0][0x398] ;  /* 0x0000e600ff067b82 */ /* 0x00fe620000000a00 */
[----:B------:R-:W-:Y:S01]  /*00f0*/  IMAD R5, R3, UR4, R0 ;  /* 0x0000000403057c24 */ /* 0x000fe2000f8e0200 */
[----:B------:R-:W2:Y:S06]  /*0100*/  LDCU UR5, c[0x0][0x3b8] ;  /* 0x00007700ff0577ac */ /* 0x000eac0008000800 */
[----:B------:R-:W3:Y:S08]  /*0110*/  LDC.64 R8, c[0x0][0x3a0] ;  /* 0x0000e800ff087b82 */ /* 0x000ef00000000a00 */
[----:B------:R-:W4:Y:S01]  /*0120*/  LDC R11, c[0x0][0x3a8] ;  /* 0x0000ea00ff0b7b82 */ /* 0x000f220000000800 */
[----:B-1----:R-:W-:-:S04]  /*0130*/  IMAD.WIDE R6, R5, 0x4, R6 ;  /* 0x0000000405067825 */ /* 0x002fc800078e0206 */
[----:B---3--:R-:W-:Y:S02]  /*0140*/  IMAD.WIDE R8, R5, 0x4, R8 ;  /* 0x0000000405087825 */ /* 0x008fe400078e0208 */
[----:B0-----:R-:W3:Y:S04]  /*0150*/  LDG.E R5, desc[UR6][R6.64] ;  /* 0x0000000606057981 */ /* 0x001ee8000c1e1900 */
[----:B------:R-:W4:Y:S01]  /*0160*/  LDG.E R4, desc[UR6][R8.64] ;  /* 0x0000000608047981 */ /* 0x000f22000c1e1900 */
[----:B------:R-:W-:Y:S01]  /*0170*/  UIADD3 UR4, UPT, UPT, UR4, 0x1, URZ ;  /* 0x0000000104047890 */ /* 0x000fe2000fffe0ff */
[----:B------:R-:W-:Y:S01]  /*0180*/  BSSY.RECONVERGENT B0, `(.L_x_0) ;  /* 0x0000047000007945 */ /* 0x000fe20003800200 */
[----:B------:R-:W-:Y:S02]  /*0190*/  HFMA2 R2, -RZ, RZ, 0, 0 ;  /* 0x00000000ff027431 */ /* 0x000fe400000001ff */
[----:B--2---:R-:W-:Y:S01]  /*01a0*/  UISETP.NE.AND UP0, UPT, UR4, UR5, UPT ;  /* 0x000000050400728c */ /* 0x004fe2000bf05270 */
[----:B---3--:R-:W-:Y:S01]  /*01b0*/  ISETP.GE.AND P0, PT, R5, 0x1, PT ;  /* 0x000000010500780c */ /* 0x008fe20003f06270 */
[----:B----4-:R-:W-:-:S12]  /*01c0*/  IMAD R4, R11, UR8, R4 ;  /* 0x000000080b047c24 */ /* 0x010fd8000f8e0204 */
[----:B------:R-:W-:Y:S05]  /*01d0*/  @!P0 BRA `(.L_x_1) ;  /* 0x0000000400048947 */ /* 0x000fea0003800000 */
[C---:B------:R-:W-:Y:S01]  /*01e0*/  ISETP.GE.U32.AND P1, PT, R5.reuse, 0x4, PT ;  /* 0x000000040500780c */ /* 0x040fe20003f26070 */
[----:B------:R-:W-:Y:S01]  /*01f0*/  BSSY.RECONVERGENT B1, `(.L_x_2) ;  /* 0x0000026000017945 */ /* 0x000fe20003800200 */
[----:B------:R-:W-:Y:S02]  /*0200*/  LOP3.LUT R15, R5, 0x3, RZ, 0xc0, !PT ;  /* 0x00000003050f7812 */ /* 0x000fe400078ec0ff */
[----:B------:R-:W-:Y:S02]  /*0210*/  MOV R2, RZ ;  /* 0x000000ff00027202 */ /* 0x000fe40000000f00 */
[----:B------:R-:W-:Y:S02]  /*0220*/  ISETP.NE.AND P0, PT, R15, RZ, PT ;  /* 0x000000ff0f00720c */ /* 0x000fe40003f05270 */
[----:B------:R-:W-:-:S05]  /*0230*/  MOV R11, RZ ;  /* 0x000000ff000b7202 */ /* 0x000fca0000000f00 */
[----:B------:R-:W-:Y:S06]  /*0240*/  @!P1 BRA `(.L_x_3) ;  /* 0x0000000000809947 */ /* 0x000fec0003800000 */
[----:B------:R-:W-:Y:S02]  /*0250*/  LOP3.LUT R11, R5, 0x7ffffffc, RZ, 0xc0, !PT ;  /* 0x7ffffffc050b7812 */ /* 0x000fe400078ec0ff */
[----:B------:R-:W-:Y:S02]  /*0260*/  MOV R2, RZ ;  /* 0x000000ff00027202 */ /* 0x000fe40000000f00 */
[----:B------:R-:W-:Y:S02]  /*0270*/  MOV R10, R4 ;  /* 0x00000004000a7202 */ /* 0x000fe40000000f00 */
[----:B------:R-:W-:-:S07]  /*0280*/  IADD3 R12, PT, PT, -R11, RZ, RZ ;  /* 0x000000ff0b0c7210 */ /* 0x000fce0007ffe1ff */
.L_x_4:
[----:B0-----:R-:W0:Y:S08]  /*0290*/  LDC.64 R6, c[0x0][0x380] ;  /* 0x0000e000ff067b82 */ /* 0x001e300000000a00 */
[----:B------:R-:W1:Y:S01]  /*02a0*/  LDC.64 R8, c[0x0][0x388] ;  /* 0x0000e200ff087b82 */ /* 0x000e620000000a00 */
[----:B0-----:R-:W-:-:S05]  /*02b0*/  IMAD.WIDE R6, R10, 0x4, R6 ;  /* 0x000000040a067825 */ /* 0x001fca00078e0206 */
[----:B------:R-:W2:Y:S01]  /*02c0*/  LDG.E R13, desc[UR6][R6.64] ;  /* 0x00000006060d7981 */ /* 0x000ea2000c1e1900 */
[----:B-1----:R-:W-:-:S05]  /*02d0*/  IMAD.WIDE R8, R10, 0x4, R8 ;  /* 0x000000040a087825 */ /* 0x002fca00078e0208 */
[----:B------:R-:W2:Y:S02]  /*02e0*/  LDG.E R14, desc[UR6][R8.64] ;  /* 0x00000006080e7981 */ /* 0x000ea4000c1e1900 */
[----:B--2---:R-:W-:Y:S02]  /*02f0*/  FMUL R13, R13, R14 ;  /* 0x0000000e0d0d7220 */ /* 0x004fe40000400000 */
[----:B------:R-:W2:Y:S04]  /*0300*/  LDG.E R14, desc[UR6][R6.64+0x4] ;  /* 0x00000406060e7981 */ /* 0x000ea8000c1e1900 */
[----:B------:R0:W-:Y:S04]  /*0310*/  STG.E desc[UR6][R6.64], R13 ;  /* 0x0000000d06007986 */ /* 0x0001e8000c101906 */
[----:B------:R-:W2:Y:S02]  /*0320*/  LDG.E R17, desc[UR6][R8.64+0x4] ;  /* 0x0000040608117981 */ /* 0x000ea4000c1e1900 */
[----:B--2---:R-:W-:-:S02]  /*0330*/  FMUL R17, R14, R17 ;  /* 0x000000110e117220 */ /* 0x004fc40000400000 */
[----:B------:R-:W2:Y:S04]  /*0340*/  LDG.E R14, desc[UR6][R6.64+0x8] ;  /* 0x00000806060e7981 */ /* 0x000ea8000c1e1900 */
[----:B------:R0:W-:Y:S04]  /*0350*/  STG.E desc[UR6][R6.64+0x4], R17 ;  /* 0x0000041106007986 */ /* 0x0001e8000c101906 */
[----:B------:R-:W2:Y:S02]  /*0360*/  LDG.E R19, desc[UR6][R8.64+0x8] ;  /* 0x0000080608137981 */ /* 0x000ea4000c1e1900 */
[----:B--2---:R-:W-:-:S02]  /*0370*/  FMUL R19, R14, R19 ;  /* 0x000000130e137220 */ /* 0x004fc40000400000 */
[----:B------:R-:W2:Y:S04]  /*0380*/  LDG.E R14, desc[UR6][R6.64+0xc] ;  /* 0x00000c06060e7981 */ /* 0x000ea8000c1e1900 */
[----:B------:R0:W-:Y:S04]  /*0390*/  STG.E desc[UR6][R6.64+0x8], R19 ;  /* 0x0000081306007986 */ /* 0x0001e8000c101906 */
[----:B------:R-:W2:Y:S01]  /*03a0*/  LDG.E R21, desc[UR6][R8.64+0xc] ;  /* 0x00000c0608157981 */ /* 0x000ea2000c1e1900 */
[----:B------:R-:W-:Y:S01]  /*03b0*/  IADD3 R12, PT, PT, R12, 0x4, RZ ;  /* 0x000000040c0c7810 */ /* 0x000fe20007ffe0ff */
[----:B------:R-:W-:-:S03]  /*03c0*/  FADD R2, R13, R2 ;  /* 0x000000020d027221 */ /* 0x000fc60000000000 */
[----:B------:R-:W-:Y:S01]  /*03d0*/  ISETP.NE.AND P1, PT, R12, RZ, PT ;  /* 0x000000ff0c00720c */ /* 0x000fe20003f25270 */
[----:B------:R-:W-:-:S04]  /*03e0*/  FADD R2, R2, R17 ;  /* 0x0000001102027221 */ /* 0x000fc80000000000 */
[----:B------:R-:W-:Y:S01]  /*03f0*/  FADD R2, R2, R19 ;  /* 0x0000001302027221 */ /* 0x000fe20000000000 */
[----:B------:R-:W-:Y:S01]  /*0400*/  IADD3 R10, PT, PT, R10, 0x4, RZ ;  /* 0x000000040a0a7810 */ /* 0x000fe20007ffe0ff */
[----:B--2---:R-:W-:-:S05]  /*0410*/  FMUL R21, R14, R21 ;  /* 0x000000150e157220 */ /* 0x004fca0000400000 */
[----:B------:R0:W-:Y:S01]  /*0420*/  STG.E desc[UR6][R6.64+0xc], R21 ;  /* 0x00000c1506007986 */ /* 0x0001e2000c101906 */
[----:B------:R-:W-:Y:S01]  /*0430*/  FADD R2, R2, R21 ;  /* 0x0000001502027221 */ /* 0x000fe20000000000 */
[----:B------:R-:W-:Y:S06]  /*0440*/  @P1 BRA `(.L_x_4) ;  /* 0xfffffffc00901947 */ /* 0x000fec000383ffff */
.L_x_3:
[----:B------:R-:W-:Y:S05]  /*0450*/  BSYNC.RECONVERGENT B1 ;  /* 0x0000000000017941 */ /* 0x000fea0003800200 */
.L_x_2:
[----:B------:R-:W-:Y:S05]  /*0460*/  @!P0 BRA `(.L_x_1) ;  /* 0x0000000000608947 */ /* 0x000fea0003800000 */
[----:B0-----:R-:W0:Y:S01]  /*0470*/  LDC.64 R6, c[0x0][0x380] ;  /* 0x0000e000ff067b82 */ /* 0x001e220000000a00 */
[----:B------:R-:W-:-:S07]  /*0480*/  IADD3 R11, PT, PT, R4, R11, RZ ;  /* 0x0000000b040b7210 */ /* 0x000fce0007ffe0ff */
[----:B------:R-:W1:Y:S01]  /*0490*/  LDC.64 R8, c[0x0][0x388] ;  /* 0x0000e200ff087b82 */ /* 0x000e620000000a00 */
[----:B0-----:R-:W-:-:S05]  /*04a0*/  IMAD.WIDE R6, R11, 0x4, R6 ;  /* 0x000000040b067825 */ /* 0x001fca00078e0206 */
[----:B------:R-:W2:Y:S01]  /*04b0*/  LDG.E R10, desc[UR6][R6.64] ;  /* 0x00000006060a7981 */ /* 0x000ea2000c1e1900 */
[----:B-1----:R-:W-:-:S05]  /*04c0*/  IMAD.WIDE R8, R11, 0x4, R8 ;  /* 0x000000040b087825 */ /* 0x002fca00078e0208 */
[----:B------:R-:W2:Y:S01]  /*04d0*/  LDG.E R11, desc[UR6][R8.64] ;  /* 0x00000006080b7981 */ /* 0x000ea2000c1e1900 */
[----:B------:R-:W-:Y:S01]  /*04e0*/  ISETP.NE.AND P0, PT, R15, 0x1, PT ;  /* 0x000000010f00780c */ /* 0x000fe20003f05270 */
[----:B--2---:R-:W-:-:S05]  /*04f0*/  FMUL R11, R10, R11 ;  /* 0x0000000b0a0b7220 */ /* 0x004fca0000400000 */
[----:B------:R1:W-:Y:S01]  /*0500*/  STG.E desc[UR6][R6.64], R11 ;  /* 0x0000000b06007986 */ /* 0x0003e2000c101906 */
[----:B------:R-:W-:-:S06]  /*0510*/  FADD R2, R2, R11 ;  /* 0x0000000b02027221 */ /* 0x000fcc0000000000 */
[----:B------:R-:W-:Y:S05]  /*0520*/  @!P0 BRA `(.L_x_1) ;  /* 0x0000000000308947 */ /* 0x000fea0003800000 */
[----:B------:R-:W2:Y:S04]  /*0530*/  LDG.E R10, desc[UR6][R6.64+0x4] ;  /* 0x00000406060a7981 */ /* 0x000ea8000c1e1900 */
[----:B-1----:R-:W2:Y:S01]  /*0540*/  LDG.E R11, desc[UR6][R8.64+0x4] ;  /* 0x00000406080b7981 */ /* 0x002ea2000c1e1900 */
[----:B------:R-:W-:Y:S01]  /*0550*/  ISETP.NE.AND P0, PT, R15, 0x2, PT ;  /* 0x000000020f00780c */ /* 0x000fe20003f05270 */
[----:B--2---:R-:W-:-:S04]  /*0560*/  FMUL R11, R10, R11 ;  /* 0x0000000b0a0b7220 */ /* 0x004fc80000400000 */
[----:B------:R-:W-:Y:S01]  /*0570*/  FADD R2, R2, R11 ;  /* 0x0000000b02027221 */ /* 0x000fe20000000000 */
[----:B------:R2:W-:Y:S07]  /*0580*/  STG.E desc[UR6][R6.64+0x4], R11 ;  /* 0x0000040b06007986 */ /* 0x0005ee000c101906 */
[----:B------:R-:W-:Y:S05]  /*0590*/  @!P0 BRA `(.L_x_1) ;  /* 0x0000000000148947 */ /* 0x000fea0003800000 */
[----:B------:R-:W2:Y:S04]  /*05a0*/  LDG.E R9, desc[UR6][R8.64+0x8] ;  /* 0x0000080608097981 */ /* 0x000ea8000c1e1900 */
[----:B------:R-:W2:Y:S02]  /*05b0*/  LDG.E R10, desc[UR6][R6.64+0x8] ;  /* 0x00000806060a7981 */ /* 0x000ea4000c1e1900 */
[----:B--2---:R-:W-:-:S04]  /*05c0*/  FMUL R11, R10, R9 ;  /* 0x000000090a0b7220 */ /* 0x004fc80000400000 */
[----:B------:R-:W-:Y:S01]  /*05d0*/  FADD R2, R2, R11 ;  /* 0x0000000b02027221 */ /* 0x000fe20000000000 */
[----:B------:R3:W-:Y:S06]  /*05e0*/  STG.E desc[UR6][R6.64+0x8], R11 ;  /* 0x0000080b06007986 */ /* 0x0007ec000c101906 */
.L_x_1:
[----:B------:R-:W-:Y:S05]  /*05f0*/  BSYNC.RECONVERGENT B0 ;  /* 0x0000000000007941 */ /* 0x000fea0003800200 */
.L_x_0:
[----:B------:R-:W-:Y:S01]  /*0600*/  ISETP.GE.AND P0, PT, R5, 0x1, PT ;  /* 0x000000010500780c */ /* 0x000fe20003f06270 */
[----:B------:R-:W4:Y:S01]  /*0610*/  LDCU UR5, c[0x0][0x3b4] ;  /* 0x00007680ff0577ac */ /* 0x000f220008000800 */
[----:B------:R-:W-:Y:S11]  /*0620*/  BSSY.RECONVERGENT B0, `(.L_x_5) ;  /* 0x0000045000007945 */ /* 0x000ff60003800200 */
[----:B------:R-:W-:Y:S05]  /*0630*/  @!P0 BRA `(.L_x_6) ;  /* 0x00000004000c8947 */ /* 0x000fea0003800000 */
[C---:B------:R-:W-:Y:S01]  /*0640*/  ISETP.GE.U32.AND P1, PT, R5.reuse, 0x4, PT ;  /* 0x000000040500780c */ /* 0x040fe20003f26070 */
[----:B------:R-:W-:Y:S01]  /*0650*/  BSSY.RECONVERGENT B1, `(.L_x_7) ;  /* 0x0000025000017945 */ /* 0x000fe20003800200 */
[----:B------:R-:W-:Y:S01]  /*0660*/  LOP3.LUT R10, R5, 0x3, RZ, 0xc0, !PT ;  /* 0x00000003050a7812 */ /* 0x000fe200078ec0ff */
[----:B-123--:R-:W-:-:S03]  /*0670*/  HFMA2 R11, -RZ, RZ, 0, 0 ;  /* 0x00000000ff0b7431 */ /* 0x00efc600000001ff */
[----:B------:R-:W-:-:S07]  /*0680*/  ISETP.NE.AND P0, PT, R10, RZ, PT ;  /* 0x000000ff0a00720c */ /* 0x000fce0003f05270 */
[----:B------:R-:W-:Y:S06]  /*0690*/  @!P1 BRA `(.L_x_8) ;  /* 0x0000000000809947 */ /* 0x000fec0003800000 */
[----:B------:R-:W-:Y:S02]  /*06a0*/  LOP3.LUT R11, R5, 0x7ffffffc, RZ, 0xc0, !PT ;  /* 0x7ffffffc050b7812 */ /* 0x000fe400078ec0ff */
[----:B------:R-:W-:-:S07]  /*06b0*/  MOV R5, RZ ;  /* 0x000000ff00057202 */ /* 0x000fce0000000f00 */
.L_x_9:
[----:B0-----:R-:W0:Y:S01]  /*06c0*/  LDC.64 R6, c[0x0][0x380] ;  /* 0x0000e000ff067b82 */ /* 0x001e220000000a00 */
[----:B-1----:R-:W-:-:S07]  /*06d0*/  IADD3 R15, PT, PT, R4, R5, RZ ;  /* 0x00000005040f7210 */ /* 0x002fce0007ffe0ff */
[----:B------:R-:W1:Y:S08]  /*06e0*/  LDC.64 R8, c[0x0][0x388] ;  /* 0x0000e200ff087b82 */ /* 0x000e700000000a00 */
[----:B------:R-:W2:Y:S01]  /*06f0*/  LDC.64 R12, c[0x0][0x390] ;  /* 0x0000e400ff0c7b82 */ /* 0x000ea20000000a00 */
[----:B0-----:R-:W-:-:S05]  /*0700*/  IMAD.WIDE R6, R15, 0x4, R6 ;  /* 0x000000040f067825 */ /* 0x001fca00078e0206 */
[----:B------:R-:W3:Y:S01]  /*0710*/  LDG.E R17, desc[UR6][R6.64] ;  /* 0x0000000606117981 */ /* 0x000ee2000c1e1900 */
[----:B-1----:R-:W-:-:S05]  /*0720*/  IMAD.WIDE R8, R15, 0x4, R8 ;  /* 0x000000040f087825 */ /* 0x002fca00078e0208 */
[----:B------:R-:W3:Y:S01]  /*0730*/  LDG.E R14, desc[UR6][R8.64] ;  /* 0x00000006080e7981 */ /* 0x000ee2000c1e1900 */
[----:B--2---:R-:W-:-:S04]  /*0740*/  IMAD.WIDE R12, R15, 0x4, R12 ;  /* 0x000000040f0c7825 */ /* 0x004fc800078e020c */
[----:B---3--:R-:W-:-:S04]  /*0750*/  FFMA R14, R14, -R2, R17 ;  /* 0x800000020e0e7223 */ /* 0x008fc80000000011 */
[----:B----4-:R-:W-:-:S05]  /*0760*/  FMUL R15, R14, UR5 ;  /* 0x000000050e0f7c20 */ /* 0x010fca0008400000 */
[----:B------:R0:W-:Y:S04]  /*0770*/  STG.E desc[UR6][R12.64], R15 ;  /* 0x0000000f0c007986 */ /* 0x0001e8000c101906 */
[----:B------:R-:W2:Y:S04]  /*0780*/  LDG.E R17, desc[UR6][R6.64+0x4] ;  /* 0x0000040606117981 */ /* 0x000ea8000c1e1900 */
[----:B------:R-:W2:Y:S02]  /*0790*/  LDG.E R14, desc[UR6][R8.64+0x4] ;  /* 0x00000406080e7981 */ /* 0x000ea4000c1e1900 */
[----:B--2---:R-:W-:-:S04]  /*07a0*/  FFMA R14, R14, -R2, R17 ;  /* 0x800000020e0e7223 */ /* 0x004fc80000000011 */
[----:B------:R-:W-:-:S05]  /*07b0*/  FMUL R17, R14, UR5 ;  /* 0x000000050e117c20 */ /* 0x000fca0008400000 */
[----:B------:R1:W-:Y:S04]  /*07c0*/  STG.E desc[UR6][R12.64+0x4], R17 ;  /* 0x000004110c007986 */ /* 0x0003e8000c101906 */
[----:B------:R-:W2:Y:S04]  /*07d0*/  LDG.E R19, desc[UR6][R6.64+0x8] ;  /* 0x0000080606137981 */ /* 0x000ea8000c1e1900 */
[----:B------:R-:W2:Y:S02]  /*07e0*/  LDG.E R14, desc[UR6][R8.64+0x8] ;  /* 0x00000806080e7981 */ /* 0x000ea4000c1e1900 */
[----:B--2---:R-:W-:-:S04]  /*07f0*/  FFMA R14, R14, -R2, R19 ;  /* 0x800000020e0e7223 */ /* 0x004fc80000000013 */
[----:B------:R-:W-:-:S05]  /*0800*/  FMUL R19, R14, UR5 ;  /* 0x000000050e137c20 */ /* 0x000fca0008400000 */
[----:B------:R1:W-:Y:S04]  /*0810*/  STG.E desc[UR6][R12.64+0x8], R19 ;  /* 0x000008130c007986 */ /* 0x0003e8000c101906 */
[----:B0-----:R-:W2:Y:S04]  /*0820*/  LDG.E R15, desc[UR6][R6.64+0xc] ;  /* 0x00000c06060f7981 */ /* 0x001ea8000c1e1900 */
[----:B------:R-:W2:Y:S01]  /*0830*/  LDG.E R14, desc[UR6][R8.64+0xc] ;  /* 0x00000c06080e7981 */ /* 0x000ea2000c1e1900 */
[----:B------:R-:W-:-:S04]  /*0840*/  IADD3 R5, PT, PT, R5, 0x4, RZ ;  /* 0x0000000405057810 */ /* 0x000fc80007ffe0ff */
[----:B------:R-:W-:Y:S01]  /*0850*/  ISETP.NE.AND P1, PT, R5, R11, PT ;  /* 0x0000000b0500720c */ /* 0x000fe20003f25270 */
[----:B--2---:R-:W-:-:S04]  /*0860*/  FFMA R14, R14, -R2, R15 ;  /* 0x800000020e0e7223 */ /* 0x004fc8000000000f */
[----:B------:R-:W-:-:S05]  /*0870*/  FMUL R15, R14, UR5 ;  /* 0x000000050e0f7c20 */ /* 0x000fca0008400000 */
[----:B------:R1:W-:Y:S03]  /*0880*/  STG.E desc[UR6][R12.64+0xc], R15 ;  /* 0x00000c0f0c007986 */ /* 0x0003e6000c101906 */
[----:B------:R-:W-:Y:S05]  /*0890*/  @P1 BRA `(.L_x_9) ;  /* 0xfffffffc00881947 */ /* 0x000fea000383ffff */
.L_x_8:
[----:B----4-:R-:W-:Y:S05]  /*08a0*/  BSYNC.RECONVERGENT B1 ;  /* 0x0000000000017941 */ /* 0x010fea0003800200 */
.L_x_7:
[----:B------:R-:W-:Y:S05]  /*08b0*/  @!P0 BRA `(.L_x_6) ;  /* 0x00000000006c8947 */ /* 0x000fea0003800000 */
[----:B0-----:R-:W0:Y:S01]  /*08c0*/  LDC.64 R6, c[0x0][0x380] ;  /* 0x0000e000ff067b82 */ /* 0x001e220000000a00 */
[----:B------:R-:W-:-:S07]  /*08d0*/  IADD3 R11, PT, PT, R4, R11, RZ ;  /* 0x0000000b040b7210 */ /* 0x000fce0007ffe0ff */
[----:B------:R-:W2:Y:S08]  /*08e0*/  LDC.64 R8, c[0x0][0x388] ;  /* 0x0000e200ff087b82 */ /* 0x000eb00000000a00 */
[----:B-1----:R-:W1:Y:S01]  /*08f0*/  LDC R15, c[0x0][0x3b4] ;  /* 0x0000ed00ff0f7b82 */ /* 0x002e620000000800 */
[----:B0-----:R-:W-:-:S05]  /*0900*/  IMAD.WIDE R4, R11, 0x4, R6 ;  /* 0x000000040b047825 */ /* 0x001fca00078e0206 */
[----:B------:R-:W3:Y:S01]  /*0910*/  LDG.E R13, desc[UR6][R4.64] ;  /* 0x00000006040d7981 */ /* 0x000ee2000c1e1900 */
[C---:B--2---:R-:W-:Y:S02]  /*0920*/  IMAD.WIDE R6, R11.reuse, 0x4, R8 ;  /* 0x000000040b067825 */ /* 0x044fe400078e0208 */
[----:B------:R-:W0:Y:S03]  /*0930*/  LDC.64 R8, c[0x0][0x390] ;  /* 0x0000e400ff087b82 */ /* 0x000e260000000a00 */
[----:B------:R-:W3:Y:S01]  /*0940*/  LDG.E R12, desc[UR6][R6.64] ;  /* 0x00000006060c7981 */ /* 0x000ee2000c1e1900 */
[----:B------:R-:W-:Y:S01]  /*0950*/  ISETP.NE.AND P0, PT, R10, 0x1, PT ;  /* 0x000000010a00780c */ /* 0x000fe20003f05270 */
[----:B0-----:R-:W-:-:S04]  /*0960*/  IMAD.WIDE R8, R11, 0x4, R8 ;  /* 0x000000040b087825 */ /* 0x001fc800078e0208 */
[----:B---3--:R-:W-:-:S04]  /*0970*/  FFMA R12, R12, -R2, R13 ;  /* 0x800000020c0c7223 */ /* 0x008fc8000000000d */
[----:B-1----:R-:W-:-:S05]  /*0980*/  FMUL R11, R12, R15 ;  /* 0x0000000f0c0b7220 */ /* 0x002fca0000400000 */
[----:B------:R0:W-:Y:S01]  /*0990*/  STG.E desc[UR6][R8.64], R11 ;  /* 0x0000000b08007986 */ /* 0x0001e2000c101906 */
[----:B------:R-:W-:Y:S05]  /*09a0*/  @!P0 BRA `(.L_x_6) ;  /* 0x0000000000308947 */ /* 0x000fea0003800000 */
[----:B0-----:R-:W2:Y:S04]  /*09b0*/  LDG.E R11, desc[UR6][R4.64+0x4] ;  /* 0x00000406040b7981 */ /* 0x001ea8000c1e1900 */
[----:B------:R-:W2:Y:S01]  /*09c0*/  LDG.E R12, desc[UR6][R6.64+0x4] ;  /* 0x00000406060c7981 */ /* 0x000ea2000c1e1900 */
[----:B------:R-:W-:Y:S01]  /*09d0*/  ISETP.NE.AND P0, PT, R10, 0x2, PT ;  /* 0x000000020a00780c */ /* 0x000fe20003f05270 */
[----:B--2---:R-:W-:-:S04]  /*09e0*/  FFMA R11, R12, -R2, R11 ;  /* 0x800000020c0b7223 */ /* 0x004fc8000000000b */
[----:B------:R-:W-:-:S05]  /*09f0*/  FMUL R11, R11, R15 ;  /* 0x0000000f0b0b7220 */ /* 0x000fca0000400000 */
[----:B------:R0:W-:Y:S03]  /*0a00*/  STG.E desc[UR6][R8.64+0x4], R11 ;  /* 0x0000040b08007986 */ /* 0x0001e6000c101906 */
[----:B------:R-:W-:Y:S05]  /*0a10*/  @!P0 BRA `(.L_x_6) ;  /* 0x0000000000148947 */ /* 0x000fea0003800000 */
[----:B------:R-:W2:Y:S04]  /*0a20*/  LDG.E R5, desc[UR6][R4.64+0x8] ;  /* 0x0000080604057981 */ /* 0x000ea8000c1e1900 */
[----:B------:R-:W2:Y:S02]  /*0a30*/  LDG.E R6, desc[UR6][R6.64+0x8] ;  /* 0x0000080606067981 */ /* 0x000ea4000c1e1900 */
[----:B--2---:R-:W-:-:S04]  /*0a40*/  FFMA R2, R6, -R2, R5 ;  /* 0x8000000206027223 */ /* 0x004fc80000000005 */
[----:B0-----:R-:W-:-:S05]  /*0a50*/  FMUL R11, R2, R15 ;  /* 0x0000000f020b7220 */ /* 0x001fca0000400000 */
[----:B------:R0:W-:Y:S02]  /*0a60*/  STG.E desc[UR6][R8.64+0x8], R11 ;  /* 0x0000080b08007986 */ /* 0x0001e4000c101906 */
.L_x_6:
[----:B----4-:R-:W-:Y:S05]  /*0a70*/  BSYNC.RECONVERGENT B0 ;  /* 0x0000000000007941 */ /* 0x010fea0003800200 */
.L_x_5:
[----:B------:R-:W-:Y:S05]  /*0a80*/  BRA.U UP0, `(.L_x_10) ;  /* 0xfffffff500947547 */ /* 0x000fea000b83ffff */
[----:B------:R-:W-:Y:S05]  /*0a90*/  EXIT ;  /* 0x000000000000794d */ /* 0x000fea0003800000 */
.L_x_11:
[----:B------:R-:W-:-:S00]  /*0aa0*/  BRA `(.L_x_11) ;  /* 0xfffffffc00fc7947 */ /* 0x000fc0000383ffff */
[----:B------:R-:W-:-:S00]  /*0ab0*/  NOP ;  /* 0x0000000000007918 */ /* 0x000fc00000000000 */
        /* <DEDUP_REMOVED lines=12> */
.L_x_104:


//--------------------- .text._Z29softmax_scale_backward_kernelPfS_S_PiS0_iiif --------------------------
	.section	.text._Z29softmax_scale_backward_kernelPfS_S_PiS0_iiif,"ax",@progbits
	.align	128
        .global         _Z29softmax_scale_backward_kernelPfS_S_PiS0_iiif
        .type           _Z29softmax_scale_backward_kernelPfS_S_PiS0_iiif,@function
        .size           _Z29softmax_scale_backward_kernelPfS_S_PiS0_iiif,(.L_x_105 - _Z29softmax_scale_backward_kernelPfS_S_PiS0_iiif)
        .other          _Z29softmax_scale_backward_kernelPfS_S_PiS0_iiif,@"STO_CUDA_ENTRY STV_DEFAULT"
_Z29softmax_scale_backward_kernelPfS_S_PiS0_iiif:
.text._Z29softmax_scale_backward_kernelPfS_S_PiS0_iiif:
[----:B------:R-:W-:Y:S01]  /*0000*/  LDC R1, c[0x0][0x37c] ;  /* 0x0000df00ff017b82 */ /* 0x000fe20000000800 */
[----:B------:R-:W0:Y:S07]  /*0010*/  S2R R4, SR_TID.X ;  /* 0x0000000000047919 */ /* 0x000e2e0000002100 */
[----:B------:R-:W1:Y:S01]  /*0020*/  LDC R0, c[0x0][0x3ac] ;  /* 0x0000eb00ff007b82 */ /* 0x000e620000000800 */
[----:B------:R-:W1:Y:S07]  /*0030*/  LDCU UR5, c[0x0][0x3b0] ;  /* 0x00007600ff0577ac */ /* 0x000e6e0008000800 */
[----:B------:R-:W0:Y:S08]  /*0040*/  S2UR UR4, SR_CTAID.X ;  /* 0x00000000000479c3 */ /* 0x000e300000002500 */
[----:B------:R-:W0:Y:S01]  /*0050*/  LDC R5, c[0x0][0x360] ;  /* 0x0000d800ff057b82 */ /* 0x000e220000000800 */
[----:B-1----:R-:W-:-:S05]  /*0060*/  IMAD R2, R0, UR5, RZ ;  /* 0x0000000500027c24 */ /* 0x002fca000f8e02ff */
[----:B------:R-:W-:Y:S01]  /*0070*/  SHF.L.U32 R2, R2, 0x5, RZ ;  /* 0x0000000502027819 */ /* 0x000fe200000006ff */
[----:B0-----:R-:W-:-:S05]  /*0080*/  IMAD R5, R5, UR4, R4 ;  /* 0x0000000405057c24 */ /* 0x001fca000f8e0204 */
[----:B------:R-:W-:-:S13]  /*0090*/  ISETP.GE.AND P0, PT, R5, R2, PT ;  /* 0x000000020500720c */ /* 0x000fda0003f06270 */
[----:B------:R-:W-:Y:S05]  /*00a0*/  @P0 EXIT ;  /* 0x000000000000094d */ /* 0x000fea0003800000 */
[----:B------:R-:W-:Y:S01]  /*00b0*/  IABS R9, R0 ;  /* 0x0000000000097213 */ /* 0x000fe20000000000 */
[----:B------:R-:W0:Y:S01]  /*00c0*/  LDCU.64 UR6, c[0x0][0x358] ;  /* 0x00006b00ff0677ac */ /* 0x000e220008000a00 */
[----:B------:R-:W-:Y:S02]  /*00d0*/  SHF.R.S32.HI R2, RZ, 0x1f, R5 ;  /* 0x0000001fff027819 */ /* 0x000fe40000011405 */
[----:B------:R-:W1:Y:S01]  /*00e0*/  I2F.RP R4, R9 ;  /* 0x0000000900047306 */ /* 0x000e620000209400 */
[----:B------:R-:W2:Y:S01]  /*00f0*/  LDCU UR4, c[0x0][0x3a8] ;  /* 0x00007500ff0477ac */ /* 0x000ea20008000800 */
[----:B------:R-:W-:-:S04]  /*0100*/  LEA.HI R3, R2, R5, RZ, 0x5 ;  /* 0x0000000502037211 */ /* 0x000fc800078f28ff */
[----:B------:R-:W-:Y:S02]  /*0110*/  SHF.R.S32.HI R13, RZ, 0x5, R3 ;  /* 0x00000005ff0d7819 */ /* 0x000fe40000011403 */
[----:B-1----:R-:W1:Y:S02]  /*0120*/  MUFU.RCP R4, R4 ;  /* 0x0000000400047308 */ /* 0x002e640000001000 */
[----:B-1----:R-:W-:-:S06]  /*0130*/  VIADD R6, R4, 0xffffffe ;  /* 0x0ffffffe04067836 */ /* 0x002fcc0000000000 */
[----:B------:R1:W3:Y:S02]  /*0140*/  F2I.FTZ.U32.TRUNC.NTZ R7, R6 ;  /* 0x0000000600077305 */ /* 0x0002e4000021f000 */
[----:B-1----:R-:W-:Y:S01]  /*0150*/  HFMA2 R6, -RZ, RZ, 0, 0 ;  /* 0x00000000ff067431 */ /* 0x002fe200000001ff */
[----:B---3--:R-:W-:-:S05]  /*0160*/  IADD3 R8, PT, PT, RZ, -R7, RZ ;  /* 0x80000007ff087210 */ /* 0x008fca0007ffe0ff */
[----:B------:R-:W-:-:S04]  /*0170*/  IMAD.MOV.U32 R2, RZ, RZ, R8 ;  /* 0x000000ffff027224 */ /* 0x000fc800078e0008 */
[----:B------:R-:W-:Y:S01]  /*0180*/  IMAD R11, R2, R9, RZ ;  /* 0x00000009020b7224 */ /* 0x000fe200078e02ff */
[----:B------:R-:W-:-:S03]  /*0190*/  IABS R2, R13 ;  /* 0x0000000d00027213 */ /* 0x000fc60000000000 */
[----:B------:R-:W-:Y:S02]  /*01a0*/  IMAD.HI.U32 R7, R7, R11, R6 ;  /* 0x0000000b07077227 */ /* 0x000fe400078e0006 */
[----:B------:R-:W1:Y:S04]  /*01b0*/  LDC.64 R10, c[0x0][0x3a0] ;  /* 0x0000e800ff0a7b82 */ /* 0x000e680000000a00 */
[----:B------:R-:W-:-:S04]  /*01c0*/  IMAD.HI.U32 R7, R7, R2, RZ ;  /* 0x0000000207077227 */ /* 0x000fc800078e00ff */
[----:B------:R-:W-:-:S04]  /*01d0*/  IMAD.MOV R4, RZ, RZ, -R7 ;  /* 0x000000ffff047224 */ /* 0x000fc800078e0a07 */
[----:B------:R-:W-:-:S05]  /*01e0*/  IMAD R2, R9, R4, R2 ;  /* 0x0000000409027224 */ /* 0x000fca00078e0202 */
[----:B------:R-:W-:-:S13]  /*01f0*/  ISETP.GT.U32.AND P2, PT, R9, R2, PT ;  /* 0x000000020900720c */ /* 0x000fda0003f44070 */
[-C--:B------:R-:W-:Y:S01]  /*0200*/  @!P2 IADD3 R2, PT, PT, R2, -R9.reuse, RZ ;  /* 0x800000090202a210 */ /* 0x080fe20007ffe0ff */
[----:B------:R-:W-:Y:S01]  /*0210*/  @!P2 VIADD R7, R7, 0x1 ;  /* 0x000000010707a836 */ /* 0x000fe20000000000 */
[----:B------:R-:W-:Y:S02]  /*0220*/  ISETP.NE.AND P2, PT, R0, RZ, PT ;  /* 0x000000ff0000720c */ /* 0x000fe40003f45270 */
[----:B------:R-:W-:Y:S02]  /*0230*/  ISETP.GE.U32.AND P0, PT, R2, R9, PT ;  /* 0x000000090200720c */ /* 0x000fe40003f06070 */
[----:B------:R-:W-:Y:S01]  /*0240*/  LOP3.LUT R2, R13, R0, RZ, 0x3c, !PT ;  /* 0x000000000d027212 */ /* 0x000fe200078e3cff */
[----:B------:R-:W3:Y:S03]  /*0250*/  LDC.64 R8, c[0x0][0x398] ;  /* 0x0000e600ff087b82 */ /* 0x000ee60000000a00 */
[----:B------:R-:W-:-:S07]  /*0260*/  ISETP.GE.AND P1, PT, R2, RZ, PT ;  /* 0x000000ff0200720c */ /* 0x000fce0003f26270 */
[----:B------:R-:W-:-:S06]  /*0270*/  @P0 IADD3 R7, PT, PT, R7, 0x1, RZ ;  /* 0x0000000107070810 */ /* 0x000fcc0007ffe0ff */
[----:B------:R-:W-:Y:S01]  /*0280*/  @!P1 IMAD.MOV R7, RZ, RZ, -R7 ;  /* 0x000000ffff079224 */ /* 0x000fe200078e0a07 */
[----:B------:R-:W-:-:S04]  /*0290*/  @!P2 LOP3.LUT R7, RZ, R0, RZ, 0x33, !PT ;  /* 0x00000000ff07a212 */ /* 0x000fc800078e33ff */
[----:B------:R-:W-:-:S05]  /*02a0*/  IADD3 R2, PT, PT, -R7, RZ, RZ ;  /* 0x000000ff07027210 */ /* 0x000fca0007ffe1ff */
[----:B------:R-:W-:-:S04]  /*02b0*/  IMAD R13, R0, R2, R13 ;  /* 0x00000002000d7224 */ /* 0x000fc800078e020d */
[----:B---3--:R-:W-:-:S04]  /*02c0*/  IMAD.WIDE R8, R13, 0x4, R8 ;  /* 0x000000040d087825 */ /* 0x008fc800078e0208 */
[----:B-1----:R-:W-:Y:S01]  /*02d0*/  IMAD.WIDE R10, R13, 0x4, R10 ;  /* 0x000000040d0a7825 */ /* 0x002fe200078e020a */
[----:B0-----:R-:W3:Y:S04]  /*02e0*/  LDG.E R2, desc[UR6][R8.64] ;  /* 0x0000000608027981 */ /* 0x001ee8000c1e1900 */
[----:B------:R-:W4:Y:S01]  /*02f0*/  LDG.E R4, desc[UR6][R10.64] ;  /* 0x000000060a047981 */ /* 0x000f22000c1e1900 */
[----:B------:R-:W-:Y:S01]  /*0300*/  LOP3.LUT R0, R3, 0xffffffe0, RZ, 0xc0, !PT ;  /* 0xffffffe003007812 */ /* 0x000fe200078ec0ff */
[----:B--2---:R-:W-:Y:S01]  /*0310*/  IMAD R7, R7, UR4, RZ ;  /* 0x0000000407077c24 */ /* 0x004fe2000f8e02ff */
[----:B------:R-:W-:Y:S01]  /*0320*/  BSSY.RECONVERGENT B0, `(.L_x_12) ;  /* 0x0000046000007945 */ /* 0x000fe20003800200 */
[----:B------:R-:W-:Y:S02]  /*0330*/  IMAD.MOV.U32 R6, RZ, RZ, RZ ;  /* 0x000000ffff067224 */ /* 0x000fe400078e00ff */
[----:B------:R-:W-:-:S05]  /*0340*/  IMAD.IADD R5, R5, 0x1, -R0 ;  /* 0x0000000105057824 */ /* 0x000fca00078e0a00 */
[----:B---3--:R-:W-:Y:S02]  /*0350*/  ISETP.GE.AND P0, PT, R5, R2, PT ;  /* 0x000000020500720c */ /* 0x008fe40003f06270 */
[----:B----4-:R-:W-:-:S04]  /*0360*/  IADD3 R0, PT, PT, R7, R4, RZ ;  /* 0x0000000407007210 */ /* 0x010fc80007ffe0ff */
[----:B------:R-:W-:Y:S01]  /*0370*/  IADD3 R3, PT, PT, R5, R0, RZ ;  /* 0x0000000005037210 */ /* 0x000fe20007ffe0ff */
[----:B------:R-:W-:-:S06]  /*0380*/  IMAD.IADD R0, R2, 0x1, R0 ;  /* 0x0000000102007824 */ /* 0x000fcc00078e0200 */
[----:B------:R-:W-:Y:S05]  /*0390*/  @P0 BRA `(.L_x_13) ;  /* 0x0000000000f80947 */ /* 0x000fea0003800000 */
[----:B------:R-:W-:Y:S01]  /*03a0*/  IADD3 R6, PT, PT, R5, R4, RZ ;  /* 0x0000000405067210 */ /* 0x000fe20007ffe0ff */
[----:B------:R-:W-:Y:S01]  /*03b0*/  BSSY.RECONVERGENT B1, `(.L_x_14) ;  /* 0x000001c000017945 */ /* 0x000fe20003800200 */
[----:B------:R-:W-:Y:S02]  /*03c0*/  VIADDMNMX R9, R3, 0x20, R0, !PT ;  /* 0x0000002003097846 */ /* 0x000fe40007800100 */
[----:B------:R-:W-:Y:S02]  /*03d0*/  LOP3.LUT R8, RZ, R7, RZ, 0x33, !PT ;  /* 0x00000007ff087212 */ /* 0x000fe400078e33ff */
[----:B------:R-:W-:Y:S02]  /*03e0*/  MOV R15, R3 ;  /* 0x00000003000f7202 */ /* 0x000fe40000000f00 */
[----:B------:R-:W-:-:S04]  /*03f0*/  IADD3 R12, PT, PT, -R6, R9, R8 ;  /* 0x00000009060c7210 */ /* 0x000fc80007ffe108 */
[C---:B------:R-:W-:Y:S02]  /*0400*/  LOP3.LUT R6, R12.reuse, 0x60, RZ, 0xc0, !PT ;  /* 0x000000600c067812 */ /* 0x040fe400078ec0ff */
[----:B------:R-:W-:Y:S02]  /*0410*/  ISETP.GE.U32.AND P1, PT, R12, 0x60, PT ;  /* 0x000000600c00780c */ /* 0x000fe40003f26070 */
[----:B------:R-:W-:Y:S01]  /*0420*/  ISETP.NE.AND P0, PT, R6, 0x60, PT ;  /* 0x000000600600780c */ /* 0x000fe20003f05270 */
[----:B------:R-:W-:-:S12]  /*0430*/  IMAD.MOV.U32 R6, RZ, RZ, RZ ;  /* 0x000000ffff067224 */ /* 0x000fd800078e00ff */
[----:B------:R-:W-:Y:S05]  /*0440*/  @!P0 BRA `(.L_x_15) ;  /* 0x0000000000488947 */ /* 0x000fea0003800000 */
[----:B------:R-:W0:Y:S01]  /*0450*/  LDC.64 R10, c[0x0][0x380] ;  /* 0x0000e000ff0a7b82 */ /* 0x000e220000000a00 */
[----:B------:R-:W-:Y:S01]  /*0460*/  LEA.HI R6, R12, 0x1, RZ, 0x1b ;  /* 0x000000010c067811 */ /* 0x000fe200078fd8ff */
[----:B------:R-:W-:-:S03]  /*0470*/  IMAD.MOV.U32 R15, RZ, RZ, R3 ;  /* 0x000000ffff0f7224 */ /* 0x000fc600078e0003 */
[----:B------:R-:W-:Y:S02]  /*0480*/  LOP3.LUT R12, R6, 0x3, RZ, 0xc0, !PT ;  /* 0x00000003060c7812 */ /* 0x000fe400078ec0ff */
[----:B------:R-:W-:Y:S01]  /*0490*/  MOV R6, RZ ;  /* 0x000000ff00067202 */ /* 0x000fe20000000f00 */
[----:B------:R-:W1:Y:S01]  /*04a0*/  LDC.64 R8, c[0x0][0x388] ;  /* 0x0000e200ff087b82 */ /* 0x000e620000000a00 */
[----:B------:R-:W-:-:S07]  /*04b0*/  IADD3 R14, PT, PT, -R12, RZ, RZ ;  /* 0x000000ff0c0e7210 */ /* 0x000fce0007ffe1ff */
.L_x_16:
[----:B-1----:R-:W-:-:S04]  /*04c0*/  IMAD.WIDE R16, R15, 0x4, R8 ;  /* 0x000000040f107825 */ /* 0x002fc800078e0208 */
[C---:B0-2---:R-:W-:Y:S02]  /*04d0*/  IMAD.WIDE R12, R15.reuse, 0x4, R10 ;  /* 0x000000040f0c7825 */ /* 0x045fe400078e020a */
[----:B------:R-:W2:Y:S04]  /*04e0*/  LDG.E R17, desc[UR6][R16.64] ;  /* 0x0000000610117981 */ /* 0x000ea8000c1e1900 */
[----:B------:R-:W2:Y:S01]  /*04f0*/  LDG.E R18, desc[UR6][R12.64] ;  /* 0x000000060c127981 */ /* 0x000ea2000c1e1900 */
[----:B------:R-:W-:Y:S01]  /*0500*/  IADD3 R14, PT, PT, R14, 0x1, RZ ;  /* 0x000000010e0e7810 */ /* 0x000fe20007ffe0ff */
[----:B------:R-:W-:-:S03]  /*0510*/  VIADD R15, R15, 0x20 ;  /* 0x000000200f0f7836 */ /* 0x000fc60000000000 */
[----:B------:R-:W-:Y:S01]  /*0520*/  ISETP.NE.AND P0, PT, R14, RZ, PT ;  /* 0x000000ff0e00720c */ /* 0x000fe20003f05270 */
[----:B--2---:R-:W-:-:S04]  /*0530*/  FMUL R19, R18, R17 ;  /* 0x0000001112137220 */ /* 0x004fc80000400000 */
[----:B------:R-:W-:Y:S01]  /*0540*/  FADD R6, R19, R6 ;  /* 0x0000000613067221 */ /* 0x000fe20000000000 */
[----:B------:R2:W-:Y:S07]  /*0550*/  STG.E desc[UR6][R12.64], R19 ;  /* 0x000000130c007986 */ /* 0x0005ee000c101906 */
[----:B------:R-:W-:Y:S05]  /*0560*/  @P0 BRA `(.L_x_16) ;  /* 0xfffffffc00d40947 */ /* 0x000fea000383ffff */
.L_x_15:
[----:B------:R-:W-:Y:S05]  /*0570*/  BSYNC.RECONVERGENT B1 ;  /* 0x0000000000017941 */ /* 0x000fea0003800200 */
.L_x_14:
[----:B------:R-:W-:Y:S05]  /*0580*/  @!P1 BRA `(.L_x_13) ;  /* 0x00000000007c9947 */ /* 0x000fea0003800000 */
[----:B------:R-:W0:Y:S08]  /*0590*/  LDC.64 R10, c[0x0][0x380] ;  /* 0x0000e000ff0a7b82 */ /* 0x000e300000000a00 */
[----:B------:R-:W1:Y:S01]  /*05a0*/  LDC.64 R8, c[0x0][0x388] ;  /* 0x0000e200ff087b82 */ /* 0x000e620000000a00 */
[----:B0-----:R-:W-:-:S04]  /*05b0*/  IADD3 R10, P0, PT, R10, 0x100, RZ ;  /* 0x000001000a0a7810 */ /* 0x001fc80007f1e0ff */
[----:B------:R-:W-:Y:S02]  /*05c0*/  IADD3.X R11, PT, PT, RZ, R11, RZ, P0, !PT ;  /* 0x0000000bff0b7210 */ /* 0x000fe400007fe4ff */
[----:B-1----:R-:W-:-:S04]  /*05d0*/  IADD3 R8, P1, PT, R8, 0x100, RZ ;  /* 0x0000010008087810 */ /* 0x002fc80007f3e0ff */
[----:B------:R-:W-:-:S09]  /*05e0*/  IADD3.X R9, PT, PT, RZ, R9, RZ, P1, !PT ;  /* 0x00000009ff097210 */ /* 0x000fd20000ffe4ff */
.L_x_17:
[----:B0-2---:R-:W-:-:S04]  /*05f0*/  IMAD.WIDE R12, R15, 0x4, R10 ;  /* 0x000000040f0c7825 */ /* 0x005fc800078e020a */
[----:B------:R-:W-:Y:S01]  /*0600*/  IMAD.WIDE R16, R15, 0x4, R8 ;  /* 0x000000040f107825 */ /* 0x000fe200078e0208 */
[----:B------:R-:W2:Y:S04]  /*0610*/  LDG.E R14, desc[UR6][R12.64+-0x100] ;  /* 0xffff00060c0e7981 */ /* 0x000ea8000c1e1900 */
        /* <DEDUP_REMOVED lines=13> */
[----:B------:R-:W-:Y:S02]  /*06f0*/  VIADD R15, R15, 0x80 ;  /* 0x000000800f0f7836 */ /* 0x000fe40000000000 */
[----:B------:R-:W-:-:S03]  /*0700*/  FADD R6, R19, R6 ;  /* 0x0000000613067221 */ /* 0x000fc60000000000 */
[----:B------:R-:W-:Y:S01]  /*0710*/  ISETP.GE.AND P0, PT, R15, R0, PT ;  /* 0x000000000f00720c */ /* 0x000fe20003f06270 */
[----:B------:R-:W-:-:S04]  /*0720*/  FADD R6, R6, R21 ;  /* 0x0000001506067221 */ /* 0x000fc80000000000 */
[----:B------:R-:W-:Y:S01]  /*0730*/  FADD R6, R6, R23 ;  /* 0x0000001706067221 */ /* 0x000fe20000000000 */
[----:B--2---:R-:W-:-:S04]  /*0740*/  FMUL R25, R14, R25 ;  /* 0x000000190e197220 */ /* 0x004fc80000400000 */
[----:B------:R-:W-:Y:S01]  /*0750*/  FADD R6, R6, R25 ;  /* 0x0000001906067221 */ /* 0x000fe20000000000 */
[----:B------:R0:W-:Y:S02]  /*0760*/  STG.E desc[UR6][R12.64+0x80], R25 ;  /* 0x000080190c007986 */ /* 0x0001e4000c101906 */
[----:B------:R-:W-:Y:S05]  /*0770*/  @!P0 BRA `(.L_x_17) ;  /* 0xfffffffc009c8947 */ /* 0x000fea000383ffff */
.L_x_13:
[----:B------:R-:W-:Y:S05]  /*0780*/  BSYNC.RECONVERGENT B0 ;  /* 0x0000000000007941 */ /* 0x000fea0003800200 */
.L_x_12:
[----:B------:R-:W1:Y:S01]  /*0790*/  SHFL.BFLY PT, R9, R6, 0x1, 0x1f ;  /* 0x0c201f0006097f89 */ /* 0x000e6200000e0000 */
[----:B------:R-:W-:Y:S01]  /*07a0*/  ISETP.GE.AND P0, PT, R5, R2, PT ;  /* 0x000000020500720c */ /* 0x000fe20003f06270 */
[----:B-1----:R-:W-:-:S05]  /*07b0*/  FADD R9, R9, R6 ;  /* 0x0000000609097221 */ /* 0x002fca0000000000 */
[----:B------:R-:W1:Y:S02]  /*07c0*/  SHFL.BFLY PT, R8, R9, 0x2, 0x1f ;  /* 0x0c401f0009087f89 */ /* 0x000e6400000e0000 */
[----:B-1----:R-:W-:-:S05]  /*07d0*/  FADD R8, R9, R8 ;  /* 0x0000000809087221 */ /* 0x002fca0000000000 */
[----:B------:R-:W1:Y:S02]  /*07e0*/  SHFL.BFLY PT, R11, R8, 0x4, 0x1f ;  /* 0x0c801f00080b7f89 */ /* 0x000e6400000e0000 */
[----:B-1----:R-:W-:-:S05]  /*07f0*/  FADD R11, R8, R11 ;  /* 0x0000000b080b7221 */ /* 0x002fca0000000000 */
[----:B------:R-:W1:Y:S02]  /*0800*/  SHFL.BFLY PT, R10, R11, 0x8, 0x1f ;  /* 0x0d001f000b0a7f89 */ /* 0x000e6400000e0000 */
[----:B-1----:R-:W-:-:S05]  /*0810*/  FADD R10, R11, R10 ;  /* 0x0000000a0b0a7221 */ /* 0x002fca0000000000 */
[----:B0-2---:R0:W1:Y:S01]  /*0820*/  SHFL.BFLY PT, R13, R10, 0x10, 0x1f ;  /* 0x0e001f000a0d7f89 */ /* 0x00506200000e0000 */
[----:B------:R-:W-:Y:S05]  /*0830*/  @P0 EXIT ;  /* 0x000000000000094d */ /* 0x000fea0003800000 */
[----:B------:R-:W-:Y:S01]  /*0840*/  IADD3 R4, PT, PT, R5, R4, RZ ;  /* 0x0000000405047210 */ /* 0x000fe20007ffe0ff */
[----:B------:R-:W2:Y:S01]  /*0850*/  LDCU UR4, c[0x0][0x3b4] ;  /* 0x00007680ff0477ac */ /* 0x000ea20008000800 */
[----:B------:R-:W-:Y:S01]  /*0860*/  LOP3.LUT R7, RZ, R7, RZ, 0x33, !PT ;  /* 0x00000007ff077212 */ /* 0x000fe200078e33ff */
[----:B------:R-:W-:Y:S01]  /*0870*/  BSSY.RECONVERGENT B0, `(.L_x_18) ;  /* 0x000001a000007945 */ /* 0x000fe20003800200 */
[----:B------:R-:W-:-:S04]  /*0880*/  VIADDMNMX R5, R3, 0x20, R0, !PT ;  /* 0x0000002003057846 */ /* 0x000fc80007800100 */
[----:B------:R-:W-:-:S04]  /*0890*/  IADD3 R11, PT, PT, -R4, R5, R7 ;  /* 0x00000005040b7210 */ /* 0x000fc80007ffe107 */
[C---:B------:R-:W-:Y:S02]  /*08a0*/  LOP3.LUT R2, R11.reuse, 0x60, RZ, 0xc0, !PT ;  /* 0x000000600b027812 */ /* 0x040fe400078ec0ff */
[----:B------:R-:W-:Y:S02]  /*08b0*/  ISETP.GE.U32.AND P1, PT, R11, 0x60, PT ;  /* 0x000000600b00780c */ /* 0x000fe40003f26070 */
[----:B------:R-:W-:Y:S01]  /*08c0*/  ISETP.NE.AND P0, PT, R2, 0x60, PT ;  /* 0x000000600200780c */ /* 0x000fe20003f05270 */
[----:B-1----:R-:W-:-:S12]  /*08d0*/  FADD R2, R10, R13 ;  /* 0x0000000d0a027221 */ /* 0x002fd80000000000 */
[----:B--2---:R-:W-:Y:S05]  /*08e0*/  @!P0 BRA `(.L_x_19) ;  /* 0x0000000000488947 */ /* 0x004fea0003800000 */
[----:B------:R-:W1:Y:S01]  /*08f0*/  LDC.64 R4, c[0x0][0x380] ;  /* 0x0000e000ff047b82 */ /* 0x000e620000000a00 */
[----:B0-----:R-:W-:-:S04]  /*0900*/  LEA.HI R10, R11, 0x1, RZ, 0x1b ;  /* 0x000000010b0a7811 */ /* 0x001fc800078fd8ff */
[----:B------:R-:W-:-:S03]  /*0910*/  LOP3.LUT R10, R10, 0x3, RZ, 0xc0, !PT ;  /* 0x000000030a0a7812 */ /* 0x000fc600078ec0ff */
[----:B------:R-:W0:Y:S01]  /*0920*/  LDC.64 R6, c[0x0][0x388] ;  /* 0x0000e200ff067b82 */ /* 0x000e220000000a00 */
[----:B------:R-:W-:-:S07]  /*0930*/  IADD3 R16, PT, PT, -R10, RZ, RZ ;  /* 0x000000ff0a107210 */ /* 0x000fce0007ffe1ff */
[----:B------:R-:W2:Y:S02]  /*0940*/  LDC.64 R8, c[0x0][0x390] ;  /* 0x0000e400ff087b82 */ /* 0x000ea40000000a00 */
.L_x_20:
[----:B0-----:R-:W-:-:S04]  /*0950*/  IMAD.WIDE R12, R3, 0x4, R6 ;  /* 0x00000004030c7825 */ /* 0x001fc800078e0206 */
[C---:B-1----:R-:W-:Y:S02]  /*0960*/  IMAD.WIDE R14, R3.reuse, 0x4, R4 ;  /* 0x00000004030e7825 */ /* 0x042fe400078e0204 */
[----:B---3--:R-:W3:Y:S04]  /*0970*/  LDG.E R12, desc[UR6][R12.64] ;  /* 0x000000060c0c7981 */ /* 0x008ee8000c1e1900 */
[----:B------:R-:W3:Y:S01]  /*0980*/  LDG.E R15, desc[UR6][R14.64] ;  /* 0x000000060e0f7981 */ /* 0x000ee2000c1e1900 */
[C---:B--2---:R-:W-:Y:S01]  /*0990*/  IMAD.WIDE R10, R3.reuse, 0x4, R8 ;  /* 0x00000004030a7825 */ /* 0x044fe200078e0208 */
[----:B------:R-:W-:-:S03]  /*09a0*/  IADD3 R3, PT, PT, R3, 0x20, RZ ;  /* 0x0000002003037810 */ /* 0x000fc60007ffe0ff */
[----:B------:R-:W-:-:S05]  /*09b0*/  VIADD R16, R16, 0x1 ;  /* 0x0000000110107836 */ /* 0x000fca0000000000 */
[----:B------:R-:W-:Y:S01]  /*09c0*/  ISETP.NE.AND P0, PT, R16, RZ, PT ;  /* 0x000000ff1000720c */ /* 0x000fe20003f05270 */
[----:B---3--:R-:W-:-:S04]  /*09d0*/  FFMA R17, -R2, R12, R15 ;  /* 0x0000000c02117223 */ /* 0x008fc8000000010f */
[----:B------:R-:W-:-:S05]  /*09e0*/  FMUL R17, R17, UR4 ;  /* 0x0000000411117c20 */ /* 0x000fca0008400000 */
[----:B------:R3:W-:Y:S03]  /*09f0*/  STG.E desc[UR6][R10.64], R17 ;  /* 0x000000110a007986 */ /* 0x0007e6000c101906 */
[----:B------:R-:W-:Y:S05]  /*0a00*/  @P0 BRA `(.L_x_20) ;  /* 0xfffffffc00d00947 */ /* 0x000fea000383ffff */
.L_x_19:
[----:B------:R-:W-:Y:S05]  /*0a10*/  BSYNC.RECONVERGENT B0 ;  /* 0x0000000000007941 */ /* 0x000fea0003800200 */
.L_x_18:
[----:B------:R-:W-:Y:S05]  /*0a20*/  @!P1 EXIT ;  /* 0x000000000000994d */ /* 0x000fea0003800000 */
[----:B------:R-:W1:Y:S01]  /*0a30*/  LDCU.128 UR8, c[0x0][0x380] ;  /* 0x00007000ff0877ac */ /* 0x000e620008000c00 */
[----:B------:R-:W2:Y:S01]  /*0a40*/  LDCU.64 UR4, c[0x0][0x390] ;  /* 0x00007200ff0477ac */ /* 0x000ea20008000a00 */
[----:B------:R-:W4:Y:S01]  /*0a50*/  LDCU UR12, c[0x0][0x3b4] ;  /* 0x00007680ff0c77ac */ /* 0x000f220008000800 */
[----:B-1----:R-:W-:Y:S02]  /*0a60*/  UIADD3 UR8, UP1, UPT, UR8, 0x100, URZ ;  /* 0x0000010008087890 */ /* 0x002fe4000ff3e0ff */
[----:B------:R-:W-:Y:S02]  /*0a70*/  UIADD3 UR10, UP2, UPT, UR10, 0x100, URZ ;  /* 0x000001000a0a7890 */ /* 0x000fe4000ff5e0ff */
[----:B--2---:R-:W-:Y:S02]  /*0a80*/  UIADD3 UR4, UP0, UPT, UR4, 0x100, URZ ;  /* 0x0000010004047890 */ /* 0x004fe4000ff1e0ff */
[----:B------:R-:W-:Y:S02]  /*0a90*/  UIADD3.X UR9, UPT, UPT, URZ, UR9, URZ, UP1, !UPT ;  /* 0x00000009ff097290 */ /* 0x000fe40008ffe4ff */
[----:B------:R-:W-:-:S02]  /*0aa0*/  UIADD3.X UR11, UPT, UPT, URZ, UR11, URZ, UP2, !UPT ;  /* 0x0000000bff0b7290 */ /* 0x000fc400097fe4ff */
[----:B----4-:R-:W-:-:S12]  /*0ab0*/  UIADD3.X UR5, UPT, UPT, URZ, UR5, URZ, UP0, !UPT ;  /* 0x00000005ff057290 */ /* 0x010fd800087fe4ff */
.L_x_21:
[----:B------:R-:W-:Y:S01]  /*0ac0*/  MOV R4, UR8 ;  /* 0x0000000800047c02 */ /* 0x000fe20008000f00 */
[----:B------:R-:W-:Y:S01]  /*0ad0*/  IMAD.U32 R5, RZ, RZ, UR9 ;  /* 0x00000009ff057e24 */ /* 0x000fe2000f8e00ff */
[----:B------:R-:W-:Y:S02]  /*0ae0*/  MOV R6, UR10 ;  /* 0x0000000a00067c02 */ /* 0x000fe40008000f00 */
[----:B------:R-:W-:Y:S01]  /*0af0*/  MOV R7, UR11 ;  /* 0x0000000b00077c02 */ /* 0x000fe20008000f00 */
[----:B------:R-:W-:-:S04]  /*0b00*/  IMAD.WIDE R4, R3, 0x4, R4 ;  /* 0x0000000403047825 */ /* 0x000fc800078e0204 */
[----:B------:R-:W-:Y:S01]  /*0b10*/  IMAD.WIDE R6, R3, 0x4, R6 ;  /* 0x0000000403067825 */ /* 0x000fe200078e0206 */
[----:B-1-3--:R-:W2:Y:S04]  /*0b20*/  LDG.E R11, desc[UR6][R4.64+-0x100] ;  /* 0xffff0006040b7981 */ /* 0x00aea8000c1e1900 */
[----:B0-----:R-:W2:Y:S01]  /*0b30*/  LDG.E R10, desc[UR6][R6.64+-0x100] ;  /* 0xffff0006060a7981 */ /* 0x001ea2000c1e1900 */
[----:B------:R-:W-:Y:S01]  /*0b40*/  MOV R9, UR5 ;  /* 0x0000000500097c02 */ /* 0x000fe20008000f00 */
[----:B------:R-:W-:-:S04]  /*0b50*/  IMAD.U32 R8, RZ, RZ, UR4 ;  /* 0x00000004ff087e24 */ /* 0x000fc8000f8e00ff */
[----:B------:R-:W-:-:S04]  /*0b60*/  IMAD.WIDE R8, R3, 0x4, R8 ;  /* 0x0000000403087825 */ /* 0x000fc800078e0208 */
[----:B--2---:R-:W-:-:S04]  /*0b70*/  FFMA R10, -R2, R10, R11 ;  /* 0x0000000a020a7223 */ /* 0x004fc8000000010b */
[----:B------:R-:W-:-:S05]  /*0b80*/  FMUL R11, R10, UR12 ;  /* 0x0000000c0a0b7c20 */ /* 0x000fca0008400000 */
[----:B------:R0:W-:Y:S04]  /*0b90*/  STG.E desc[UR6][R8.64+-0x100], R11 ;  /* 0xffff000b08007986 */ /* 0x0001e8000c101906 */
[----:B------:R-:W2:Y:S04]  /*0ba0*/  LDG.E R13, desc[UR6][R4.64+-0x80] ;  /* 0xffff8006040d7981 */ /* 0x000ea8000c1e1900 */
[----:B------:R-:W2:Y:S02]  /*0bb0*/  LDG.E R10, desc[UR6][R6.64+-0x80] ;  /* 0xffff8006060a7981 */ /* 0x000ea4000c1e1900 */
        /* <DEDUP_REMOVED lines=8> */
[----:B0-----:R-:W2:Y:S04]  /*0c40*/  LDG.E R11, desc[UR6][R4.64+0x80] ;  /* 0x00008006040b7981 */ /* 0x001ea8000c1e1900 */
[----:B------:R-:W2:Y:S01]  /*0c50*/  LDG.E R10, desc[UR6][R6.64+0x80] ;  /* 0x00008006060a7981 */ /* 0x000ea2000c1e1900 */
[----:B------:R-:W-:-:S04]  /*0c60*/  IADD3 R3, PT, PT, R3, 0x80, RZ ;  /* 0x0000008003037810 */ /* 0x000fc80007ffe0ff */
[----:B------:R-:W-:Y:S01]  /*0c70*/  ISETP.GE.AND P0, PT, R3, R0, PT ;  /* 0x000000000300720c */ /* 0x000fe20003f06270 */
[----:B--2---:R-:W-:-:S04]  /*0c80*/  FFMA R10, -R2, R10, R11 ;  /* 0x0000000a020a7223 */ /* 0x004fc8000000010b */
[----:B------:R-:W-:-:S05]  /*0c90*/  FMUL R11, R10, UR12 ;  /* 0x0000000c0a0b7c20 */ /* 0x000fca0008400000 */
[----:B------:R1:W-:Y:S03]  /*0ca0*/  STG.E desc[UR6][R8.64+0x80], R11 ;  /* 0x0000800b08007986 */ /* 0x0003e6000c101906 */
[----:B------:R-:W-:Y:S05]  /*0cb0*/  @!P0 BRA `(.L_x_21) ;  /* 0xfffffffc00808947 */ /* 0x000fea000383ffff */
[----:B------:R-:W-:Y:S05]  /*0cc0*/  EXIT ;  /* 0x000000000000794d */ /* 0x000fea0003800000 */
.L_x_22:
        /* <DEDUP_REMOVED lines=11> */
.L_x_105:


//--------------------- .text._Z20scale_softmax_kernelPfS_PiS0_S0_iiif --------------------------
	.section	.text._Z20scale_softmax_kernelPfS_PiS0_S0_iiif,"ax",@progbits
	.align	128
        .global         _Z20scale_softmax_kernelPfS_PiS0_S0_iiif
        .type           _Z20scale_softmax_kernelPfS_PiS0_S0_iiif,@function
        .size           _Z20scale_softmax_kernelPfS_PiS0_S0_iiif,(.L_x_102 - _Z20scale_softmax_kernelPfS_PiS0_S0_iiif)
        .other          _Z20scale_softmax_kernelPfS_PiS0_S0_iiif,@"STO_CUDA_ENTRY STV_DEFAULT"
_Z20scale_softmax_kernelPfS_PiS0_S0_iiif:
.text._Z20scale_softmax_kernelPfS_PiS0_S0_iiif:
[----:B------:R-:W-:Y:S01]  /*0000*/  LDC R1, c[0x0][0x37c] ;  /* 0x0000df00ff017b82 */ /* 0x000fe20000000800 */
[----:B------:R-:W0:Y:S07]  /*0010*/  S2R R3, SR_TID.X ;  /* 0x0000000000037919 */ /* 0x000e2e0000002100 */
[----:B------:R-:W1:Y:S01]  /*0020*/  LDC R25, c[0x0][0x3ac] ;  /* 0x0000eb00ff197b82 */ /* 0x000e620000000800 */
[----:B------:R-:W1:Y:S07]  /*0030*/  LDCU UR5, c[0x0][0x3b0] ;  /* 0x00007600ff0577ac */ /* 0x000e6e0008000800 */
[----:B------:R-:W0:Y:S08]  /*0040*/  S2UR UR4, SR_CTAID.X ;  /* 0x00000000000479c3 */ /* 0x000e300000002500 */
[----:B------:R-:W0:Y:S01]  /*0050*/  LDC R20, c[0x0][0x360] ;  /* 0x0000d800ff147b82 */ /* 0x000e220000000800 */
[----:B-1----:R-:W-:-:S02]  /*0060*/  IMAD R0, R25, UR5, RZ ;  /* 0x0000000519007c24 */ /* 0x002fc4000f8e02ff */
[----:B0-----:R-:W-:-:S03]  /*0070*/  IMAD R20, R20, UR4, R3 ;  /* 0x0000000414147c24 */ /* 0x001fc6000f8e0203 */
[----:B------:R-:W-:-:S04]  /*0080*/  SHF.L.U32 R3, R0, 0x5, RZ ;  /* 0x0000000500037819 */ /* 0x000fc800000006ff */
[----:B------:R-:W-:-:S13]  /*0090*/  ISETP.GT.AND P0, PT, R20, R3, PT ;  /* 0x000000031400720c */ /* 0x000fda0003f04270 */
[----:B------:R-:W-:Y:S05]  /*00a0*/  @P0 EXIT ;  /* 0x000000000000094d */ /* 0x000fea0003800000 */
[----:B------:R-:W-:Y:S01]  /*00b0*/  IABS R7, R25 ;  /* 0x0000001900077213 */ /* 0x000fe20000000000 */
[----:B------:R-:W0:Y:S01]  /*00c0*/  LDCU.64 UR4, c[0x0][0x358] ;  /* 0x00006b00ff0477ac */ /* 0x000e220008000a00 */
[----:B------:R-:W-:Y:S02]  /*00d0*/  SHF.R.S32.HI R5, RZ, 0x1f, R20 ;  /* 0x0000001fff057819 */ /* 0x000fe40000011414 */
[----:B------:R-:W1:Y:S01]  /*00e0*/  I2F.RP R4, R7 ;  /* 0x0000000700047306 */ /* 0x000e620000209400 */
[----:B------:R-:W2:Y:S01]  /*00f0*/  LDCU UR6, c[0x0][0x3a8] ;  /* 0x00007500ff0677ac */ /* 0x000ea20008000800 */
[----:B------:R-:W-:Y:S01]  /*0100*/  LEA.HI R0, R5, R20, RZ, 0x5 ;  /* 0x0000001405007211 */ /* 0x000fe200078f28ff */
[----:B------:R-:W3:Y:S03]  /*0110*/  LDCU UR7, c[0x0][0x3b4] ;  /* 0x00007680ff0777ac */ /* 0x000ee60008000800 */
[----:B------:R-:W-:Y:S01]  /*0120*/  SHF.R.S32.HI R6, RZ, 0x5, R0 ;  /* 0x00000005ff067819 */ /* 0x000fe20000011400 */
[----:B------:R-:W4:Y:S01]  /*0130*/  LDCU UR8, c[0x0][0x3b4] ;  /* 0x00007680ff0877ac */ /* 0x000f220008000800 */
[----:B-1----:R-:W1:Y:S02]  /*0140*/  MUFU.RCP R4, R4 ;  /* 0x0000000400047308 */ /* 0x002e640000001000 */
[----:B-1----:R-:W-:-:S02]  /*0150*/  IADD3 R2, PT, PT, R4, 0xffffffe, RZ ;  /* 0x0ffffffe04027810 */ /* 0x002fc40007ffe0ff */
[----:B------:R-:W-:-:S04]  /*0160*/  IABS R4, R6 ;  /* 0x0000000600047213 */ /* 0x000fc80000000000 */
[----:B------:R1:W5:Y:S02]  /*0170*/  F2I.FTZ.U32.TRUNC.NTZ R3, R2 ;  /* 0x0000000200037305 */ /* 0x000364000021f000 */
[----:B-1----:R-:W-:Y:S01]  /*0180*/  HFMA2 R2, -RZ, RZ, 0, 0 ;  /* 0x00000000ff027431 */ /* 0x002fe200000001ff */
[----:B-----5:R-:W-:-:S05]  /*0190*/  IADD3 R8, PT, PT, RZ, -R3, RZ ;  /* 0x80000003ff087210 */ /* 0x020fca0007ffe0ff */
[----:B------:R-:W-:-:S04]  /*01a0*/  IMAD R5, R8, R7, RZ ;  /* 0x0000000708057224 */ /* 0x000fc800078e02ff */
[----:B------:R-:W-:-:S06]  /*01b0*/  IMAD.HI.U32 R3, R3, R5, R2 ;  /* 0x0000000503037227 */ /* 0x000fcc00078e0002 */
[----:B------:R-:W-:-:S05]  /*01c0*/  IMAD.HI.U32 R22, R3, R4, RZ ;  /* 0x0000000403167227 */ /* 0x000fca00078e00ff */
[----:B------:R-:W-:-:S05]  /*01d0*/  IADD3 R2, PT, PT, -R22, RZ, RZ ;  /* 0x000000ff16027210 */ /* 0x000fca0007ffe1ff */
[C---:B------:R-:W-:Y:S02]  /*01e0*/  IMAD R2, R7.reuse, R2, R4 ;  /* 0x0000000207027224 */ /* 0x040fe400078e0204 */
[----:B------:R-:W1:Y:S03]  /*01f0*/  LDC.64 R4, c[0x0][0x398] ;  /* 0x0000e600ff047b82 */ /* 0x000e660000000a00 */
[----:B------:R-:W-:-:S13]  /*0200*/  ISETP.GT.U32.AND P2, PT, R7, R2, PT ;  /* 0x000000020700720c */ /* 0x000fda0003f44070 */
[-C--:B------:R-:W-:Y:S02]  /*0210*/  @!P2 IADD3 R2, PT, PT, R2, -R7.reuse, RZ ;  /* 0x800000070202a210 */ /* 0x080fe40007ffe0ff */
[----:B------:R-:W-:Y:S02]  /*0220*/  @!P2 IADD3 R22, PT, PT, R22, 0x1, RZ ;  /* 0x000000011616a810 */ /* 0x000fe40007ffe0ff */
[----:B------:R-:W-:Y:S02]  /*0230*/  ISETP.GE.U32.AND P0, PT, R2, R7, PT ;  /* 0x000000070200720c */ /* 0x000fe40003f06070 */
[----:B------:R-:W-:Y:S02]  /*0240*/  LOP3.LUT R2, R6, R25, RZ, 0x3c, !PT ;  /* 0x0000001906027212 */ /* 0x000fe400078e3cff */
[----:B------:R-:W-:Y:S02]  /*0250*/  ISETP.NE.AND P2, PT, R25, RZ, PT ;  /* 0x000000ff1900720c */ /* 0x000fe40003f45270 */
[----:B------:R-:W-:-:S02]  /*0260*/  ISETP.GE.AND P1, PT, R2, RZ, PT ;  /* 0x000000ff0200720c */ /* 0x000fc40003f26270 */
[----:B------:R-:W5:Y:S05]  /*0270*/  LDC.64 R2, c[0x0][0x390] ;  /* 0x0000e400ff027b82 */ /* 0x000f6a0000000a00 */
[----:B------:R-:W-:-:S06]  /*0280*/  @P0 IADD3 R22, PT, PT, R22, 0x1, RZ ;  /* 0x0000000116160810 */ /* 0x000fcc0007ffe0ff */
[----:B------:R-:W-:Y:S02]  /*0290*/  @!P1 IADD3 R22, PT, PT, -R22, RZ, RZ ;  /* 0x000000ff16169210 */ /* 0x000fe40007ffe1ff */
[----:B------:R-:W-:-:S04]  /*02a0*/  @!P2 LOP3.LUT R22, RZ, R25, RZ, 0x33, !PT ;  /* 0x00000019ff16a212 */ /* 0x000fc800078e33ff */
[----:B------:R-:W-:-:S05]  /*02b0*/  IADD3 R7, PT, PT, -R22, RZ, RZ ;  /* 0x000000ff16077210 */ /* 0x000fca0007ffe1ff */
[----:B------:R-:W-:-:S04]  /*02c0*/  IMAD R7, R25, R7, R6 ;  /* 0x0000000719077224 */ /* 0x000fc800078e0206 */
[----:B-----5:R-:W-:-:S04]  /*02d0*/  IMAD.WIDE R2, R7, 0x4, R2 ;  /* 0x0000000407027825 */ /* 0x020fc800078e0202 */
[----:B-1----:R-:W-:Y:S01]  /*02e0*/  IMAD.WIDE R4, R7, 0x4, R4 ;  /* 0x0000000407047825 */ /* 0x002fe200078e0204 */
[----:B0-----:R-:W5:Y:S04]  /*02f0*/  LDG.E R23, desc[UR4][R2.64] ;  /* 0x0000000402177981 */ /* 0x001f68000c1e1900 */
[----:B------:R-:W3:Y:S01]  /*0300*/  LDG.E R21, desc[UR4][R4.64] ;  /* 0x0000000404157981 */ /* 0x000ee2000c1e1900 */
[----:B------:R-:W-:Y:S01]  /*0310*/  LOP3.LUT R7, R0, 0xffffffe0, RZ, 0xc0, !PT ;  /* 0xffffffe000077812 */ /* 0x000fe200078ec0ff */
[----:B--2---:R-:W-:Y:S01]  /*0320*/  IMAD R18, R22, UR6, RZ ;  /* 0x0000000616127c24 */ /* 0x004fe2000f8e02ff */
[----:B------:R-:W-:Y:S01]  /*0330*/  BSSY.RECONVERGENT B0, `(.L_x_23) ;  /* 0x000005c000007945 */ /* 0x000fe20003800200 */
[----:B------:R-:W-:Y:S02]  /*0340*/  MOV R16, RZ ;  /* 0x000000ff00107202 */ /* 0x000fe40000000f00 */
[----:B------:R-:W-:-:S04]  /*0350*/  IADD3 R20, PT, PT, R20, -R7, RZ ;  /* 0x8000000714147210 */ /* 0x000fc80007ffe0ff */
[----:B-----5:R-:W-:Y:S02]  /*0360*/  ISETP.GE.AND P0, PT, R20, R23, PT ;  /* 0x000000171400720c */ /* 0x020fe40003f06270 */
[----:B---3--:R-:W-:-:S04]  /*0370*/  IADD3 R0, PT, PT, R18, R21, RZ ;  /* 0x0000001512007210 */ /* 0x008fc80007ffe0ff */
[-C--:B------:R-:W-:Y:S02]  /*0380*/  IADD3 R19, PT, PT, R20, R0.reuse, RZ ;  /* 0x0000000014137210 */ /* 0x080fe40007ffe0ff */
[----:B------:R-:W-:-:S05]  /*0390*/  IADD3 R0, PT, PT, R23, R0, RZ ;  /* 0x0000000017007210 */ /* 0x000fca0007ffe0ff */
[----:B----4-:R-:W-:Y:S05]  /*03a0*/  @P0 BRA `(.L_x_24) ;  /* 0x0000000400500947 */ /* 0x010fea0003800000 */
[----:B------:R-:W-:Y:S01]  /*03b0*/  IADD3 R2, PT, PT, R20, R21, RZ ;  /* 0x0000001514027210 */ /* 0x000fe20007ffe0ff */
[----:B------:R-:W-:Y:S01]  /*03c0*/  BSSY.RECONVERGENT B1, `(.L_x_25) ;  /* 0x0000021000017945 */ /* 0x000fe20003800200 */
[----:B------:R-:W-:Y:S02]  /*03d0*/  VIADDMNMX R3, R19, 0x20, R0, !PT ;  /* 0x0000002013037846 */ /* 0x000fe40007800100 */
[----:B------:R-:W-:Y:S02]  /*03e0*/  LOP3.LUT R4, RZ, R18, RZ, 0x33, !PT ;  /* 0x00000012ff047212 */ /* 0x000fe400078e33ff */
[----:B------:R-:W-:Y:S02]  /*03f0*/  MOV R16, RZ ;  /* 0x000000ff00107202 */ /* 0x000fe40000000f00 */
[----:B------:R-:W-:Y:S02]  /*0400*/  IADD3 R8, PT, PT, -R2, R3, R4 ;  /* 0x0000000302087210 */ /* 0x000fe40007ffe104 */
[----:B------:R-:W-:-:S02]  /*0410*/  MOV R17, R19 ;  /* 0x0000001300117202 */ /* 0x000fc40000000f00 */
[C---:B------:R-:W-:Y:S02]  /*0420*/  LOP3.LUT R2, R8.reuse, 0x60, RZ, 0xc0, !PT ;  /* 0x0000006008027812 */ /* 0x040fe400078ec0ff */
[----:B------:R-:W-:Y:S02]  /*0430*/  ISETP.GE.U32.AND P0, PT, R8, 0x60, PT ;  /* 0x000000600800780c */ /* 0x000fe40003f06070 */
[----:B------:R-:W-:-:S13]  /*0440*/  ISETP.NE.AND P1, PT, R2, 0x60, PT ;  /* 0x000000600200780c */ /* 0x000fda0003f25270 */
[----:B------:R-:W-:Y:S05]  /*0450*/  @!P1 BRA `(.L_x_26) ;  /* 0x00000000005c9947 */ /* 0x000fea0003800000 */
[----:B------:R-:W0:Y:S01]  /*0460*/  LDC.64 R2, c[0x0][0x3a0] ;  /* 0x0000e800ff027b82 */ /* 0x000e220000000a00 */
[----:B------:R-:W-:Y:S01]  /*0470*/  LEA.HI R8, R8, 0x1, RZ, 0x1b ;  /* 0x0000000108087811 */ /* 0x000fe200078fd8ff */
[----:B------:R-:W-:Y:S01]  /*0480*/  HFMA2 R16, -RZ, RZ, 0, 0 ;  /* 0x00000000ff107431 */ /* 0x000fe200000001ff */
[----:B------:R-:W-:Y:S02]  /*0490*/  MOV R17, R19 ;  /* 0x0000001300117202 */ /* 0x000fe40000000f00 */
[----:B------:R-:W-:-:S03]  /*04a0*/  LOP3.LUT R8, R8, 0x3, RZ, 0xc0, !PT ;  /* 0x0000000308087812 */ /* 0x000fc600078ec0ff */
[----:B------:R-:W1:Y:S01]  /*04b0*/  LDC.64 R4, c[0x0][0x380] ;  /* 0x0000e000ff047b82 */ /* 0x000e620000000a00 */
[----:B------:R-:W-:-:S07]  /*04c0*/  IADD3 R14, PT, PT, -R8, RZ, RZ ;  /* 0x000000ff080e7210 */ /* 0x000fce0007ffe1ff */
[----:B------:R-:W2:Y:S02]  /*04d0*/  LDC.64 R6, c[0x0][0x388] ;  /* 0x0000e200ff067b82 */ /* 0x000ea40000000a00 */
.L_x_27:
[----:B0-----:R-:W-:-:S06]  /*04e0*/  IMAD.WIDE R12, R17, 0x4, R2 ;  /* 0x00000004110c7825 */ /* 0x001fcc00078e0202 */
[----:B---3--:R-:W3:Y:S01]  /*04f0*/  LDG.E R12, desc[UR4][R12.64] ;  /* 0x000000040c0c7981 */ /* 0x008ee2000c1e1900 */
[----:B-1----:R-:W-:-:S05]  /*0500*/  IMAD.WIDE R10, R17, 0x4, R4 ;  /* 0x00000004110a7825 */ /* 0x002fca00078e0204 */
[----:B------:R-:W4:Y:S01]  /*0510*/  LDG.E R15, desc[UR4][R10.64] ;  /* 0x000000040a0f7981 */ /* 0x000f22000c1e1900 */
[----:B---3--:R-:W-:-:S04]  /*0520*/  IMAD R9, R22, R25, R12 ;  /* 0x0000001916097224 */ /* 0x008fc800078e020c */
[----:B--2---:R-:W-:-:S06]  /*0530*/  IMAD.WIDE R8, R9, 0x4, R6 ;  /* 0x0000000409087825 */ /* 0x004fcc00078e0206 */
[----:B------:R-:W4:Y:S01]  /*0540*/  LDG.E R8, desc[UR4][R8.64] ;  /* 0x0000000408087981 */ /* 0x000f22000c1e1900 */
[----:B------:R-:W-:-:S04]  /*0550*/  IADD3 R14, PT, PT, R14, 0x1, RZ ;  /* 0x000000010e0e7810 */ /* 0x000fc80007ffe0ff */
[----:B------:R-:W-:Y:S02]  /*0560*/  ISETP.NE.AND P2, PT, R14, RZ, PT ;  /* 0x000000ff0e00720c */ /* 0x000fe40003f45270 */
[----:B------:R-:W-:Y:S01]  /*0570*/  IADD3 R17, PT, PT, R17, 0x20, RZ ;  /* 0x0000002011117810 */ /* 0x000fe20007ffe0ff */
[----:B----4-:R-:W-:-:S05]  /*0580*/  FFMA R15, R15, UR7, -R8 ;  /* 0x000000070f0f7c23 */ /* 0x010fca0008000808 */
[----:B------:R3:W-:Y:S01]  /*0590*/  STG.E desc[UR4][R10.64], R15 ;  /* 0x0000000f0a007986 */ /* 0x0007e2000c101904 */
[----:B------:R-:W-:-:S04]  /*05a0*/  FSETP.GEU.AND P1, PT, R16, R15, PT ;  /* 0x0000000f1000720b */ /* 0x000fc80003f2e000 */
[----:B------:R-:W-:Y:S01]  /*05b0*/  FSEL R16, R15, R16, !P1 ;  /* 0x000000100f107208 */ /* 0x000fe20004800000 */
[----:B------:R-:W-:Y:S08]  /*05c0*/  @P2 BRA `(.L_x_27) ;  /* 0xfffffffc00c42947 */ /* 0x000ff0000383ffff */
.L_x_26:
[----:B------:R-:W-:Y:S05]  /*05d0*/  BSYNC.RECONVERGENT B1 ;  /* 0x0000000000017941 */ /* 0x000fea0003800200 */
.L_x_25:
[----:B------:R-:W-:Y:S05]  /*05e0*/  @!P0 BRA `(.L_x_24) ;  /* 0x0000000000c08947 */ /* 0x000fea0003800000 */
[----:B------:R-:W0:Y:S08]  /*05f0*/  LDC.64 R4, c[0x0][0x3a0] ;  /* 0x0000e800ff047b82 */ /* 0x000e300000000a00 */
[----:B------:R-:W1:Y:S01]  /*0600*/  LDC.64 R2, c[0x0][0x380] ;  /* 0x0000e000ff027b82 */ /* 0x000e620000000a00 */
[----:B0-----:R-:W-:-:S05]  /*0610*/  IADD3 R4, P1, PT, R4, 0x100, RZ ;  /* 0x0000010004047810 */ /* 0x001fca0007f3e0ff */
[----:B------:R-:W-:Y:S01]  /*0620*/  IMAD.X R5, RZ, RZ, R5, P1 ;  /* 0x000000ffff057224 */ /* 0x000fe200008e0605 */
[----:B-1----:R-:W-:-:S04]  /*0630*/  IADD3 R2, P0, PT, R2, 0x100, RZ ;  /* 0x0000010002027810 */ /* 0x002fc80007f1e0ff */
[----:B------:R-:W-:-:S09]  /*0640*/  IADD3.X R3, PT, PT, RZ, R3, RZ, P0, !PT ;  /* 0x00000003ff037210 */ /* 0x000fd200007fe4ff */
.L_x_28:
[C---:B------:R-:W-:Y:S01]  /*0650*/  IMAD.WIDE R6, R17.reuse, 0x4, R4 ;  /* 0x0000000411067825 */ /* 0x040fe200078e0204 */
[----:B------:R-:W0:Y:S04]  /*0660*/  LDC.64 R8, c[0x0][0x388] ;  /* 0x0000e200ff087b82 */ /* 0x000e280000000a00 */
[----:B-1-3--:R-:W2:Y:S02]  /*0670*/  LDG.E R10, desc[UR4][R6.64+-0x100] ;  /* 0xffff0004060a7981 */ /* 0x00aea4000c1e1900 */
[----:B--2---:R-:W-:Y:S02]  /*0680*/  IMAD R13, R22, R25, R10 ;  /* 0x00000019160d7224 */ /* 0x004fe400078e020a */
[----:B------:R-:W-:-:S04]  /*0690*/  IMAD.WIDE R10, R17, 0x4, R2 ;  /* 0x00000004110a7825 */ /* 0x000fc800078e0202 */
[----:B0-----:R-:W-:Y:S01]  /*06a0*/  IMAD.WIDE R12, R13, 0x4, R8 ;  /* 0x000000040d0c7825 */ /* 0x001fe200078e0208 */
[----:B------:R-:W2:Y:S04]  /*06b0*/  LDG.E R27, desc[UR4][R10.64+-0x100] ;  /* 0xffff00040a1b7981 */ /* 0x000ea8000c1e1900 */
[----:B------:R-:W3:Y:S04]  /*06c0*/  LDG.E R29, desc[UR4][R10.64+-0x80] ;  /* 0xffff80040a1d7981 */ /* 0x000ee8000c1e1900 */
[----:B------:R-:W2:Y:S02]  /*06d0*/  LDG.E R12, desc[UR4][R12.64] ;  /* 0x000000040c0c7981 */ /* 0x000ea4000c1e1900 */
[----:B--2---:R-:W-:-:S05]  /*06e0*/  FFMA R27, R27, UR8, -R12 ;  /* 0x000000081b1b7c23 */ /* 0x004fca000800080c */
[----:B------:R-:W-:Y:S04]  /*06f0*/  STG.E desc[UR4][R10.64+-0x100], R27 ;  /* 0xffff001b0a007986 */ /* 0x000fe8000c101904 */
[----:B------:R-:W2:Y:S02]  /*0700*/  LDG.E R14, desc[UR4][R6.64+-0x80] ;  /* 0xffff8004060e7981 */ /* 0x000ea4000c1e1900 */
[----:B--2---:R-:W-:-:S04]  /*0710*/  IMAD R15, R22, R25, R14 ;  /* 0x00000019160f7224 */ /* 0x004fc800078e020e */
[----:B------:R-:W-:-:S06]  /*0720*/  IMAD.WIDE R14, R15, 0x4, R8 ;  /* 0x000000040f0e7825 */ /* 0x000fcc00078e0208 */
[----:B------:R-:W3:Y:S02]  /*0730*/  LDG.E R14, desc[UR4][R14.64] ;  /* 0x000000040e0e7981 */ /* 0x000ee4000c1e1900 */
[----:B---3--:R-:W-:Y:S02]  /*0740*/  FFMA R29, R29, UR8, -R14 ;  /* 0x000000081d1d7c23 */ /* 0x008fe4000800080e */
[----:B------:R-:W2:Y:S04]  /*0750*/  LDG.E R14, desc[UR4][R10.64+0x80] ;  /* 0x000080040a0e7981 */ /* 0x000ea8000c1e1900 */
[----:B------:R0:W-:Y:S04]  /*0760*/  STG.E desc[UR4][R10.64+-0x80], R29 ;  /* 0xffff801d0a007986 */ /* 0x0001e8000c101904 */
[----:B------:R-:W3:Y:S02]  /*0770*/  LDG.E R24, desc[UR4][R6.64] ;  /* 0x0000000406187981 */ /* 0x000ee4000c1e1900 */
[----:B---3--:R-:W-:-:S02]  /*0780*/  IMAD R13, R22, R25, R24 ;  /* 0x00000019160d7224 */ /* 0x008fc400078e0218 */
[----:B------:R-:W3:Y:S02]  /*0790*/  LDG.E R24, desc[UR4][R10.64] ;  /* 0x000000040a187981 */ /* 0x000ee4000c1e1900 */
[----:B------:R-:W-:-:S06]  /*07a0*/  IMAD.WIDE R12, R13, 0x4, R8 ;  /* 0x000000040d0c7825 */ /* 0x000fcc00078e0208 */
[----:B------:R-:W3:Y:S02]  /*07b0*/  LDG.E R13, desc[UR4][R12.64] ;  /* 0x000000040c0d7981 */ /* 0x000ee4000c1e1900 */
[----:B---3--:R-:W-:-:S05]  /*07c0*/  FFMA R24, R24, UR8, -R13 ;  /* 0x0000000818187c23 */ /* 0x008fca000800080d */
[----:B------:R1:W-:Y:S04]  /*07d0*/  STG.E desc[UR4][R10.64], R24 ;  /* 0x000000180a007986 */ /* 0x0003e8000c101904 */
[----:B------:R-:W3:Y:S02]  /*07e0*/  LDG.E R26, desc[UR4][R6.64+0x80] ;  /* 0x00008004061a7981 */ /* 0x000ee4000c1e1900 */
[----:B---3--:R-:W-:-:S04]  /*07f0*/  IMAD R15, R22, R25, R26 ;  /* 0x00000019160f7224 */ /* 0x008fc800078e021a */
[----:B------:R-:W-:-:S06]  /*0800*/  IMAD.WIDE R8, R15, 0x4, R8 ;  /* 0x000000040f087825 */ /* 0x000fcc00078e0208 */
[----:B------:R-:W2:Y:S01]  /*0810*/  LDG.E R9, desc[UR4][R8.64] ;  /* 0x0000000408097981 */ /* 0x000ea2000c1e1900 */
[----:B------:R-:W-:-:S04]  /*0820*/  FSETP.GEU.AND P0, PT, R16, R27, PT ;  /* 0x0000001b1000720b */ /* 0x000fc80003f0e000 */
[----:B------:R-:W-:Y:S02]  /*0830*/  FSEL R16, R27, R16, !P0 ;  /* 0x000000101b107208 */ /* 0x000fe40004000000 */
[----:B------:R-:W-:Y:S02]  /*0840*/  IADD3 R17, PT, PT, R17, 0x80, RZ ;  /* 0x0000008011117810 */ /* 0x000fe40007ffe0ff */
[----:B------:R-:W-:Y:S02]  /*0850*/  FSETP.GEU.AND P0, PT, R16, R29, PT ;  /* 0x0000001d1000720b */ /* 0x000fe40003f0e000 */
[----:B------:R-:W-:Y:S02]  /*0860*/  ISETP.GE.AND P1, PT, R17, R0, PT ;  /* 0x000000001100720c */ /* 0x000fe40003f26270 */
[----:B0-----:R-:W-:-:S04]  /*0870*/  FSEL R29, R29, R16, !P0 ;  /* 0x000000101d1d7208 */ /* 0x001fc80004000000 */
[----:B------:R-:W-:-:S04]  /*0880*/  FSETP.GEU.AND P0, PT, R29, R24, PT ;  /* 0x000000181d00720b */ /* 0x000fc80003f0e000 */
[----:B------:R-:W-:Y:S01]  /*0890*/  FSEL R16, R24, R29, !P0 ;  /* 0x0000001d18107208 */ /* 0x000fe20004000000 */
[----:B--2---:R-:W-:-:S05]  /*08a0*/  FFMA R13, R14, UR8, -R9 ;  /* 0x000000080e0d7c23 */ /* 0x004fca0008000809 */
[----:B------:R1:W-:Y:S01]  /*08b0*/  STG.E desc[UR4][R10.64+0x80], R13 ;  /* 0x0000800d0a007986 */ /* 0x0003e2000c101904 */
[----:B------:R-:W-:-:S04]  /*08c0*/  FSETP.GEU.AND P0, PT, R16, R13, PT ;  /* 0x0000000d1000720b */ /* 0x000fc80003f0e000 */
[----:B------:R-:W-:Y:S01]  /*08d0*/  FSEL R16, R13, R16, !P0 ;  /* 0x000000100d107208 */ /* 0x000fe20004000000 */
[----:B------:R-:W-:Y:S08]  /*08e0*/  @!P1 BRA `(.L_x_28) ;  /* 0xfffffffc00589947 */ /* 0x000ff0000383ffff */
.L_x_24:
[----:B------:R-:W-:Y:S05]  /*08f0*/  BSYNC.RECONVERGENT B0 ;  /* 0x0000000000007941 */ /* 0x000fea0003800200 */
.L_x_23:
[----:B------:R-:W0:Y:S01]  /*0900*/  SHFL.BFLY PT, R3, R16, 0x1, 0x1f ;  /* 0x0c201f0010037f89 */ /* 0x000e2200000e0000 */
[----:B------:R-:W-:Y:S01]  /*0910*/  ISETP.GE.AND P0, PT, R20, R23, PT ;  /* 0x000000171400720c */ /* 0x000fe20003f06270 */
[----:B------:R-:W-:Y:S01]  /*0920*/  BSSY.RECONVERGENT B0, `(.L_x_29) ;  /* 0x00000d8000007945 */ /* 0x000fe20003800200 */
[----:B------:R-:W-:Y:S01]  /*0930*/  HFMA2 R14, -RZ, RZ, 0, 0 ;  /* 0x00000000ff0e7431 */ /* 0x000fe200000001ff */
[----:B0-----:R-:W-:-:S05]  /*0940*/  FMNMX R3, R3, R16, !PT ;  /* 0x0000001003037209 */ /* 0x001fca0007800000 */
[----:B------:R-:W0:Y:S02]  /*0950*/  SHFL.BFLY PT, R2, R3, 0x2, 0x1f ;  /* 0x0c401f0003027f89 */ /* 0x000e2400000e0000 */
[----:B0-----:R-:W-:-:S05]  /*0960*/  FMNMX R2, R3, R2, !PT ;  /* 0x0000000203027209 */ /* 0x001fca0007800000 */
[----:B------:R-:W0:Y:S02]  /*0970*/  SHFL.BFLY PT, R5, R2, 0x4, 0x1f ;  /* 0x0c801f0002057f89 */ /* 0x000e2400000e0000 */
[----:B0-----:R-:W-:-:S05]  /*0980*/  FMNMX R5, R2, R5, !PT ;  /* 0x0000000502057209 */ /* 0x001fca0007800000 */
[----:B------:R-:W0:Y:S02]  /*0990*/  SHFL.BFLY PT, R4, R5, 0x8, 0x1f ;  /* 0x0d001f0005047f89 */ /* 0x000e2400000e0000 */
[----:B0-----:R-:W-:-:S05]  /*09a0*/  FMNMX R4, R5, R4, !PT ;  /* 0x0000000405047209 */ /* 0x001fca0007800000 */
[----:B------:R-:W0:Y:S02]  /*09b0*/  SHFL.BFLY PT, R7, R4, 0x10, 0x1f ;  /* 0x0e001f0004077f89 */ /* 0x000e2400000e0000 */
[----:B0-----:R-:W-:Y:S01]  /*09c0*/  FMNMX R6, R4, R7, !PT ;  /* 0x0000000704067209 */ /* 0x001fe20007800000 */
[----:B------:R-:W-:Y:S06]  /*09d0*/  @P0 BRA `(.L_x_30) ;  /* 0x0000000c00300947 */ /* 0x000fec0003800000 */
[----:B------:R-:W-:Y:S01]  /*09e0*/  IADD3 R7, PT, PT, R20, R21, RZ ;  /* 0x0000001514077210 */ /* 0x000fe20007ffe0ff */
[----:B------:R-:W-:Y:S01]  /*09f0*/  BSSY.RECONVERGENT B1, `(.L_x_31) ;  /* 0x0000069000017945 */ /* 0x000fe20003800200 */
[----:B------:R-:W-:Y:S02]  /*0a00*/  VIADDMNMX R2, R19, 0x20, R0, !PT ;  /* 0x0000002013027846 */ /* 0x000fe40007800100 */
[----:B------:R-:W-:Y:S02]  /*0a10*/  LOP3.LUT R3, RZ, R18, RZ, 0x33, !PT ;  /* 0x00000012ff037212 */ /* 0x000fe400078e33ff */
[----:B------:R-:W-:Y:S02]  /*0a20*/  MOV R14, RZ ;  /* 0x000000ff000e7202 */ /* 0x000fe40000000f00 */
[----:B------:R-:W-:Y:S02]  /*0a30*/  IADD3 R7, PT, PT, -R7, R2, R3 ;  /* 0x0000000207077210 */ /* 0x000fe40007ffe103 */
[----:B------:R-:W-:-:S02]  /*0a40*/  MOV R9, R19 ;  /* 0x0000001300097202 */ /* 0x000fc40000000f00 */
[C---:B------:R-:W-:Y:S02]  /*0a50*/  ISETP.GE.U32.AND P1, PT, R7.reuse, 0xe0, PT ;  /* 0x000000e00700780c */ /* 0x040fe40003f26070 */
[----:B------:R-:W-:-:S04]  /*0a60*/  LEA.HI R8, R7, 0x1, RZ, 0x1b ;  /* 0x0000000107087811 */ /* 0x000fc800078fd8ff */
[----:B------:R-:W-:-:S04]  /*0a70*/  LOP3.LUT R26, R8, 0x7, RZ, 0xc0, !PT ;  /* 0x00000007081a7812 */ /* 0x000fc800078ec0ff */
[----:B------:R-:W-:-:S03]  /*0a80*/  ISETP.NE.AND P0, PT, R26, RZ, PT ;  /* 0x000000ff1a00720c */ /* 0x000fc60003f05270 */
[----:B------:R-:W-:Y:S10]  /*0a90*/  @!P1 BRA `(.L_x_32) ;  /* 0x0000000400789947 */ /* 0x000ff40003800000 */
[----:B------:R-:W0:Y:S01]  /*0aa0*/  LDC.64 R2, c[0x0][0x380] ;  /* 0x0000e000ff027b82 */ /* 0x000e220000000a00 */
[----:B-1-3--:R-:W-:Y:S02]  /*0ab0*/  LOP3.LUT R10, R8, 0xffffff8, RZ, 0xc0, !PT ;  /* 0x0ffffff8080a7812 */ /* 0x00afe400078ec0ff */
[----:B------:R-:W-:Y:S02]  /*0ac0*/  MOV R14, RZ ;  /* 0x000000ff000e7202 */ /* 0x000fe40000000f00 */
[----:B------:R-:W-:Y:S02]  /*0ad0*/  MOV R9, R19 ;  /* 0x0000001300097202 */ /* 0x000fe40000000f00 */
[----:B------:R-:W-:Y:S02]  /*0ae0*/  IADD3 R10, PT, PT, -R10, RZ, RZ ;  /* 0x000000ff0a0a7210 */ /* 0x000fe40007ffe1ff */
[----:B0-----:R-:W-:-:S04]  /*0af0*/  IADD3 R2, P1, PT, R2, 0x200, RZ ;  /* 0x0000020002027810 */ /* 0x001fc80007f3e0ff */
[----:B------:R-:W-:-:S09]  /*0b00*/  IADD3.X R3, PT, PT, RZ, R3, RZ, P1, !PT ;  /* 0x00000003ff037210 */ /* 0x000fd20000ffe4ff */
.L_x_33:
[----:B------:R-:W-:-:S05]  /*0b10*/  IMAD.WIDE R4, R9, 0x4, R2 ;  /* 0x0000000409047825 */ /* 0x000fca00078e0202 */
[----:B------:R-:W2:Y:S04]  /*0b20*/  LDG.E R13, desc[UR4][R4.64+-0x200] ;  /* 0xfffe0004040d7981 */ /* 0x000ea8000c1e1900 */
[----:B------:R-:W3:Y:S04]  /*0b30*/  LDG.E R27, desc[UR4][R4.64+-0x180] ;  /* 0xfffe8004041b7981 */ /* 0x000ee8000c1e1900 */
[----:B------:R-:W4:Y:S01]  /*0b40*/  LDG.E R25, desc[UR4][R4.64+-0x100] ;  /* 0xffff000404197981 */ /* 0x000f22000c1e1900 */
[----:B------:R-:W-:Y:S01]  /*0b50*/  HFMA2 R11, -RZ, RZ, 0.96630859375, -0.0022525787353515625 ;  /* 0x3bbb989dff0b7431 */ /* 0x000fe200000001ff */
[----:B------:R-:W-:-:S02]  /*0b60*/  MOV R12, 0x437c0000 ;  /* 0x437c0000000c7802 */ /* 0x000fc40000000f00 */
[----:B------:R-:W5:Y:S04]  /*0b70*/  LDG.E R17, desc[UR4][R4.64+-0x80] ;  /* 0xffff800404117981 */ /* 0x000f68000c1e1900 */
[----:B------:R-:W5:Y:S01]  /*0b80*/  LDG.E R15, desc[UR4][R4.64] ;  /* 0x00000004040f7981 */ /* 0x000f62000c1e1900 */
[----:B--2---:R-:W-:-:S04]  /*0b90*/  FADD R22, -R6, R13 ;  /* 0x0000000d06167221 */ /* 0x004fc80000000100 */
[----:B------:R-:W-:-:S04]  /*0ba0*/  FFMA.SAT R13, R22, R11, 0.5 ;  /* 0x3f000000160d7423 */ /* 0x000fc8000000200b */
[----:B------:R-:W-:-:S04]  /*0bb0*/  FFMA.RM R16, R13, R12, 12582913 ;  /* 0x4b4000010d107423 */ /* 0x000fc8000000400c */
[----:B------:R-:W-:-:S04]  /*0bc0*/  FADD R13, R16, -12583039 ;  /* 0xcb40007f100d7421 */ /* 0x000fc80000000000 */
[----:B------:R-:W-:-:S04]  /*0bd0*/  FFMA R13, R22, 1.4426950216293334961, -R13 ;  /* 0x3fb8aa3b160d7823 */ /* 0x000fc8000000080d */
[----:B------:R-:W-:Y:S02]  /*0be0*/  FFMA R22, R22, 1.925963033500011079e-08, R13 ;  /* 0x32a5706016167823 */ /* 0x000fe4000000000d */
[----:B------:R-:W2:Y:S01]  /*0bf0*/  LDG.E R13, desc[UR4][R4.64+0x80] ;  /* 0x00008004040d7981 */ /* 0x000ea2000c1e1900 */
[----:B---3--:R-:W-:Y:S01]  /*0c00*/  FADD R28, -R6, R27 ;  /* 0x0000001b061c7221 */ /* 0x008fe20000000100 */
[----:B------:R-:W-:-:S03]  /*0c10*/  SHF.L.U32 R29, R16, 0x17, RZ ;  /* 0x00000017101d7819 */ /* 0x000fc600000006ff */
[----:B------:R-:W-:Y:S01]  /*0c20*/  FFMA.SAT R27, R28, R11, 0.5 ;  /* 0x3f0000001c1b7423 */ /* 0x000fe2000000200b */
[----:B------:R-:W0:Y:S03]  /*0c30*/  MUFU.EX2 R22, R22 ;  /* 0x0000001600167308 */ /* 0x000e260000000800 */
[----:B------:R-:W-:-:S04]  /*0c40*/  FFMA.RM R16, R27, R12, 12582913 ;  /* 0x4b4000011b107423 */ /* 0x000fc8000000400c */
[----:B------:R-:W-:Y:S01]  /*0c50*/  FADD R27, R16, -12583039 ;  /* 0xcb40007f101b7421 */ /* 0x000fe20000000000 */
[----:B----4-:R-:W-:-:S03]  /*0c60*/  FADD R24, -R6, R25 ;  /* 0x0000001906187221 */ /* 0x010fc60000000100 */
[----:B------:R-:W-:-:S04]  /*0c70*/  FFMA R27, R28, 1.4426950216293334961, -R27 ;  /* 0x3fb8aa3b1c1b7823 */ /* 0x000fc8000000081b */
[----:B------:R-:W-:Y:S01]  /*0c80*/  FFMA R25, R28, 1.925963033500011079e-08, R27 ;  /* 0x32a570601c197823 */ /* 0x000fe2000000001b */
[----:B------:R-:W-:Y:S01]  /*0c90*/  FFMA.SAT R27, R24, R11, 0.5 ;  /* 0x3f000000181b7423 */ /* 0x000fe2000000200b */
[----:B0-----:R-:W-:-:S03]  /*0ca0*/  FFMA R14, R29, R22, R14 ;  /* 0x000000161d0e7223 */ /* 0x001fc6000000000e */
[----:B------:R-:W-:-:S04]  /*0cb0*/  FFMA.RM R22, R27, R12, 12582913 ;  /* 0x4b4000011b167423 */ /* 0x000fc8000000400c */
[----:B------:R-:W-:Y:S01]  /*0cc0*/  FADD R27, R22, -12583039 ;  /* 0xcb40007f161b7421 */ /* 0x000fe20000000000 */
[----:B------:R-:W0:Y:S03]  /*0cd0*/  MUFU.EX2 R25, R25 ;  /* 0x0000001900197308 */ /* 0x000e260000000800 */
[----:B------:R-:W-:-:S04]  /*0ce0*/  FFMA R27, R24, 1.4426950216293334961, -R27 ;  /* 0x3fb8aa3b181b7823 */ /* 0x000fc8000000081b */
[----:B------:R-:W-:Y:S01]  /*0cf0*/  FFMA R28, R24, 1.925963033500011079e-08, R27 ;  /* 0x32a57060181c7823 */ /* 0x000fe2000000001b */
[----:B------:R-:W-:-:S03]  /*0d00*/  SHF.L.U32 R27, R16, 0x17, RZ ;  /* 0x00000017101b7819 */ /* 0x000fc600000006ff */
[----:B------:R-:W1:Y:S01]  /*0d10*/  MUFU.EX2 R16, R28 ;  /* 0x0000001c00107308 */ /* 0x000e620000000800 */
[----:B-----5:R-:W-:Y:S01]  /*0d20*/  FADD R24, -R6, R17 ;  /* 0x0000001106187221 */ /* 0x020fe20000000100 */
[----:B------:R-:W-:-:S03]  /*0d30*/  SHF.L.U32 R17, R22, 0x17, RZ ;  /* 0x0000001716117819 */ /* 0x000fc600000006ff */
[----:B------:R-:W-:Y:S01]  /*0d40*/  FFMA.SAT R29, R24, R11, 0.5 ;  /* 0x3f000000181d7423 */ /* 0x000fe2000000200b */
[----:B0-----:R-:W-:Y:S01]  /*0d50*/  FFMA R27, R27, R25, R14 ;  /* 0x000000191b1b7223 */ /* 0x001fe2000000000e */
[----:B------:R-:W-:Y:S02]  /*0d60*/  FADD R22, -R6, R15 ;  /* 0x0000000f06167221 */ /* 0x000fe40000000100 */
[----:B------:R-:W-:Y:S02]  /*0d70*/  FFMA.RM R14, R29, R12, 12582913 ;  /* 0x4b4000011d0e7423 */ /* 0x000fe4000000400c */
[----:B------:R-:W3:Y:S02]  /*0d80*/  LDG.E R29, desc[UR4][R4.64+0x180] ;  /* 0x00018004041d7981 */ /* 0x000ee4000c1e1900 */
[----:B------:R-:W-:Y:S01]  /*0d90*/  FADD R15, R14, -12583039 ;  /* 0xcb40007f0e0f7421 */ /* 0x000fe20000000000 */
[----:B-1----:R-:W-:Y:S01]  /*0da0*/  FFMA R16, R17, R16, R27 ;  /* 0x0000001011107223 */ /* 0x002fe2000000001b */
[----:B------:R-:W-:-:S02]  /*0db0*/  FFMA.SAT R17, R22, R11, 0.5 ;  /* 0x3f00000016117423 */ /* 0x000fc4000000200b */
[----:B------:R-:W-:Y:S02]  /*0dc0*/  FFMA R25, R24, 1.4426950216293334961, -R15 ;  /* 0x3fb8aa3b18197823 */ /* 0x000fe4000000080f */
[----:B------:R-:W-:Y:S01]  /*0dd0*/  FFMA.RM R15, R17, R12, 12582913 ;  /* 0x4b400001110f7423 */ /* 0x000fe2000000400c */
[----:B--2---:R-:W-:-:S03]  /*0de0*/  FADD R28, -R6, R13 ;  /* 0x0000000d061c7221 */ /* 0x004fc60000000100 */
[----:B------:R-:W-:Y:S01]  /*0df0*/  FADD R13, R15, -12583039 ;  /* 0xcb40007f0f0d7421 */ /* 0x000fe20000000000 */
[----:B------:R-:W-:-:S03]  /*0e00*/  FFMA.SAT R27, R28, R11, 0.5 ;  /* 0x3f0000001c1b7423 */ /* 0x000fc6000000200b */
[----:B------:R-:W-:Y:S01]  /*0e10*/  FFMA R17, R22, 1.4426950216293334961, -R13 ;  /* 0x3fb8aa3b16117823 */ /* 0x000fe2000000080d */
[----:B------:R-:W-:-:S04]  /*0e20*/  FFMA.RM R13, R27, R12, 12582913 ;  /* 0x4b4000011b0d7423 */ /* 0x000fc8000000400c */
[----:B------:R-:W-:-:S04]  /*0e30*/  FADD R27, R13, -12583039 ;  /* 0xcb40007f0d1b7421 */ /* 0x000fc80000000000 */
[----:B------:R-:W-:Y:S01]  /*0e40*/  FFMA R27, R28, 1.4426950216293334961, -R27 ;  /* 0x3fb8aa3b1c1b7823 */ /* 0x000fe2000000081b */
[----:B------:R-:W-:-:S03]  /*0e50*/  FFMA R17, R22, 1.925963033500011079e-08, R17 ;  /* 0x32a5706016117823 */ /* 0x000fc60000000011 */
[----:B------:R-:W-:Y:S02]  /*0e60*/  FFMA R22, R28, 1.925963033500011079e-08, R27 ;  /* 0x32a570601c167823 */ /* 0x000fe4000000001b */
[----:B------:R-:W2:Y:S01]  /*0e70*/  LDG.E R27, desc[UR4][R4.64+0x100] ;  /* 0x00010004041b7981 */ /* 0x000ea2000c1e1900 */
[----:B------:R-:W-:Y:S01]  /*0e80*/  FFMA R25, R24, 1.925963033500011079e-08, R25 ;  /* 0x32a5706018197823 */ /* 0x000fe20000000019 */
[----:B------:R-:W-:Y:S08]  /*0e90*/  MUFU.EX2 R17, R17 ;  /* 0x0000001100117308 */ /* 0x000ff00000000800 */
[----:B------:R-:W0:Y:S01]  /*0ea0*/  MUFU.EX2 R25, R25 ;  /* 0x0000001900197308 */ /* 0x000e220000000800 */
[----:B---3--:R-:W-:-:S04]  /*0eb0*/  FADD R24, -R6, R29 ;  /* 0x0000001d06187221 */ /* 0x008fc80000000100 */
[----:B------:R-:W-:-:S03]  /*0ec0*/  FFMA.SAT R29, R24, R11, 0.5 ;  /* 0x3f000000181d7423 */ /* 0x000fc6000000200b */
[----:B------:R-:W1:Y:S01]  /*0ed0*/  MUFU.EX2 R22, R22 ;  /* 0x0000001600167308 */ /* 0x000e620000000800 */
[----:B------:R-:W-:Y:S02]  /*0ee0*/  IADD3 R10, PT, PT, R10, 0x8, RZ ;  /* 0x000000080a0a7810 */ /* 0x000fe40007ffe0ff */
[----:B------:R-:W-:Y:S02]  /*0ef0*/  SHF.L.U32 R15, R15, 0x17, RZ ;  /* 0x000000170f0f7819 */ /* 0x000fe400000006ff */
[----:B------:R-:W-:Y:S02]  /*0f00*/  ISETP.NE.AND P1, PT, R10, RZ, PT ;  /* 0x000000ff0a00720c */ /* 0x000fe40003f25270 */
[----:B------:R-:W-:Y:S01]  /*0f10*/  IADD3 R9, PT, PT, R9, 0x100, RZ ;  /* 0x0000010009097810 */ /* 0x000fe20007ffe0ff */
[----:B--2---:R-:W-:-:S04]  /*0f20*/  FADD R28, -R6, R27 ;  /* 0x0000001b061c7221 */ /* 0x004fc80000000100 */
[----:B------:R-:W-:-:S04]  /*0f30*/  FFMA.SAT R27, R28, R11, 0.5 ;  /* 0x3f0000001c1b7423 */ /* 0x000fc8000000200b */
[-C--:B------:R-:W-:Y:S01]  /*0f40*/  FFMA.RM R11, R27, R12.reuse, 12582913 ;  /* 0x4b4000011b0b7423 */ /* 0x080fe2000000400c */
[----:B------:R-:W-:-:S03]  /*0f50*/  FFMA.RM R12, R29, R12, 12582913 ;  /* 0x4b4000011d0c7423 */ /* 0x000fc6000000400c */
[----:B------:R-:W-:Y:S01]  /*0f60*/  FADD R27, R11, -12583039 ;  /* 0xcb40007f0b1b7421 */ /* 0x000fe20000000000 */
[----:B------:R-:W-:-:S03]  /*0f70*/  FADD R5, R12, -12583039 ;  /* 0xcb40007f0c057421 */ /* 0x000fc60000000000 */
[----:B------:R-:W-:-:S04]  /*0f80*/  FFMA R27, R28, 1.4426950216293334961, -R27 ;  /* 0x3fb8aa3b1c1b7823 */ /* 0x000fc8000000081b */
[----:B------:R-:W-:Y:S01]  /*0f90*/  FFMA R4, R28, 1.925963033500011079e-08, R27 ;  /* 0x32a570601c047823 */ /* 0x000fe2000000001b */
[----:B------:R-:W-:Y:S01]  /*0fa0*/  FFMA R27, R24, 1.4426950216293334961, -R5 ;  /* 0x3fb8aa3b181b7823 */ /* 0x000fe20000000805 */
[----:B------:R-:W-:-:S03]  /*0fb0*/  SHF.L.U32 R5, R14, 0x17, RZ ;  /* 0x000000170e057819 */ /* 0x000fc600000006ff */
[----:B------:R-:W-:Y:S01]  /*0fc0*/  FFMA R27, R24, 1.925963033500011079e-08, R27 ;  /* 0x32a57060181b7823 */ /* 0x000fe2000000001b */
[----:B------:R-:W2:Y:S01]  /*0fd0*/  MUFU.EX2 R4, R4 ;  /* 0x0000000400047308 */ /* 0x000ea20000000800 */
[----:B0-----:R-:W-:Y:S01]  /*0fe0*/  FFMA R16, R5, R25, R16 ;  /* 0x0000001905107223 */ /* 0x001fe20000000010 */
[----:B------:R-:W-:-:S06]  /*0ff0*/  SHF.L.U32 R14, R13, 0x17, RZ ;  /* 0x000000170d0e7819 */ /* 0x000fcc00000006ff */
[----:B------:R-:W0:Y:S01]  /*1000*/  MUFU.EX2 R27, R27 ;  /* 0x0000001b001b7308 */ /* 0x000e220000000800 */
[----:B------:R-:W-:Y:S01]  /*1010*/  FFMA R15, R15, R17, R16 ;  /* 0x000000110f0f7223 */ /* 0x000fe20000000010 */
[----:B------:R-:W-:-:S03]  /*1020*/  IMAD.SHL.U32 R16, R11, 0x800000, RZ ;  /* 0x008000000b107824 */ /* 0x000fc600078e00ff */
[----:B-1----:R-:W-:Y:S01]  /*1030*/  FFMA R15, R14, R22, R15 ;  /* 0x000000160e0f7223 */ /* 0x002fe2000000000f */
[----:B------:R-:W-:-:S03]  /*1040*/  SHF.L.U32 R5, R12, 0x17, RZ ;  /* 0x000000170c057819 */ /* 0x000fc600000006ff */
[----:B--2---:R-:W-:-:S04]  /*1050*/  FFMA R4, R16, R4, R15 ;  /* 0x0000000410047223 */ /* 0x004fc8000000000f */
[----:B0-----:R-:W-:Y:S01]  /*1060*/  FFMA R14, R5, R27, R4 ;  /* 0x0000001b050e7223 */ /* 0x001fe20000000004 */
[----:B------:R-:W-:Y:S06]  /*1070*/  @P1 BRA `(.L_x_33) ;  /* 0xfffffff800a41947 */ /* 0x000fec000383ffff */
.L_x_32:
[----:B------:R-:W-:Y:S05]  /*1080*/  BSYNC.RECONVERGENT B1 ;  /* 0x0000000000017941 */ /* 0x000fea0003800200 */
.L_x_31:
[----:B------:R-:W-:Y:S05]  /*1090*/  @!P0 BRA `(.L_x_30) ;  /* 0x0000000400808947 */ /* 0x000fea0003800000 */
[----:B------:R-:W-:Y:S01]  /*10a0*/  ISETP.GE.U32.AND P0, PT, R26, 0x4, PT ;  /* 0x000000041a00780c */ /* 0x000fe20003f06070 */
[----:B------:R-:W-:Y:S01]  /*10b0*/  BSSY.RECONVERGENT B1, `(.L_x_34) ;  /* 0x0000030000017945 */ /* 0x000fe20003800200 */
[----:B------:R-:W-:-:S11]  /*10c0*/  LOP3.LUT P1, R8, R8, 0x3, RZ, 0xc0, !PT ;  /* 0x0000000308087812 */ /* 0x000fd6000782c0ff */
[----:B------:R-:W-:Y:S05]  /*10d0*/  @!P0 BRA `(.L_x_35) ;  /* 0x0000000000b48947 */ /* 0x000fea0003800000 */
[----:B-1----:R-:W0:Y:S02]  /*10e0*/  LDC.64 R12, c[0x0][0x380] ;  /* 0x0000e000ff0c7b82 */ /* 0x002e240000000a00 */
[----:B0-----:R-:W-:-:S05]  /*10f0*/  IMAD.WIDE R12, R9, 0x4, R12 ;  /* 0x00000004090c7825 */ /* 0x001fca00078e020c */
[----:B------:R-:W2:Y:S04]  /*1100*/  LDG.E R3, desc[UR4][R12.64] ;  /* 0x000000040c037981 */ /* 0x000ea8000c1e1900 */
[----:B---3--:R-:W3:Y:S04]  /*1110*/  LDG.E R11, desc[UR4][R12.64+0x80] ;  /* 0x000080040c0b7981 */ /* 0x008ee8000c1e1900 */
[----:B------:R-:W4:Y:S04]  /*1120*/  LDG.E R5, desc[UR4][R12.64+0x100] ;  /* 0x000100040c057981 */ /* 0x000f28000c1e1900 */
[----:B------:R-:W5:Y:S01]  /*1130*/  LDG.E R25, desc[UR4][R12.64+0x180] ;  /* 0x000180040c197981 */ /* 0x000f62000c1e1900 */
[----:B------:R-:W-:Y:S01]  /*1140*/  HFMA2 R2, -RZ, RZ, 0.96630859375, -0.0022525787353515625 ;  /* 0x3bbb989dff027431 */ /* 0x000fe200000001ff */
[----:B------:R-:W-:-:S02]  /*1150*/  MOV R10, 0x437c0000 ;  /* 0x437c0000000a7802 */ /* 0x000fc40000000f00 */
[----:B------:R-:W-:Y:S01]  /*1160*/  IADD3 R9, PT, PT, R9, 0x80, RZ ;  /* 0x0000008009097810 */ /* 0x000fe20007ffe0ff */
[----:B--2---:R-:W-:-:S04]  /*1170*/  FADD R15, -R6, R3 ;  /* 0x00000003060f7221 */ /* 0x004fc80000000100 */
[----:B------:R-:W-:Y:S01]  /*1180*/  FFMA.SAT R3, R15, R2, 0.5 ;  /* 0x3f0000000f037423 */ /* 0x000fe20000002002 */
[----:B---3--:R-:W-:-:S03]  /*1190*/  FADD R11, -R6, R11 ;  /* 0x0000000b060b7221 */ /* 0x008fc60000000100 */
[----:B------:R-:W-:Y:S01]  /*11a0*/  FFMA.RM R4, R3, R10, 12582913 ;  /* 0x4b40000103047423 */ /* 0x000fe2000000400a */
[----:B------:R-:W-:Y:S01]  /*11b0*/  FFMA.SAT R3, R11, R2, 0.5 ;  /* 0x3f0000000b037423 */ /* 0x000fe20000002002 */
[----:B----4-:R-:W-:Y:S02]  /*11c0*/  FADD R5, -R6, R5 ;  /* 0x0000000506057221 */ /* 0x010fe40000000100 */
[----:B------:R-:W-:Y:S01]  /*11d0*/  FADD R16, R4, -12583039 ;  /* 0xcb40007f04107421 */ /* 0x000fe20000000000 */
[----:B------:R-:W-:Y:S01]  /*11e0*/  FFMA.RM R3, R3, R10, 12582913 ;  /* 0x4b40000103037423 */ /* 0x000fe2000000400a */
[----:B------:R-:W-:Y:S01]  /*11f0*/  FFMA.SAT R17, R5, R2, 0.5 ;  /* 0x3f00000005117423 */ /* 0x000fe20000002002 */
[----:B-----5:R-:W-:Y:S01]  /*1200*/  FADD R13, -R6, R25 ;  /* 0x00000019060d7221 */ /* 0x020fe20000000100 */
[----:B------:R-:W-:Y:S01]  /*1210*/  FFMA R16, R15, 1.4426950216293334961, -R16 ;  /* 0x3fb8aa3b0f107823 */ /* 0x000fe20000000810 */
[----:B------:R-:W-:Y:S01]  /*1220*/  FADD R22, R3, -12583039 ;  /* 0xcb40007f03167421 */ /* 0x000fe20000000000 */
[----:B------:R-:W-:Y:S01]  /*1230*/  FFMA.RM R12, R17, R10, 12582913 ;  /* 0x4b400001110c7423 */ /* 0x000fe2000000400a */
[----:B------:R-:W-:Y:S01]  /*1240*/  FFMA.SAT R17, R13, R2, 0.5 ;  /* 0x3f0000000d117423 */ /* 0x000fe20000002002 */
[----:B------:R-:W-:Y:S01]  /*1250*/  FFMA R15, R15, 1.925963033500011079e-08, R16 ;  /* 0x32a570600f0f7823 */ /* 0x000fe20000000010 */
[----:B------:R-:W-:Y:S01]  /*1260*/  FFMA R22, R11, 1.4426950216293334961, -R22 ;  /* 0x3fb8aa3b0b167823 */ /* 0x000fe20000000816 */
[----:B------:R-:W-:Y:S01]  /*1270*/  FADD R16, R12, -12583039 ;  /* 0xcb40007f0c107421 */ /* 0x000fe20000000000 */
[----:B------:R-:W-:-:S02]  /*1280*/  FFMA.RM R10, R17, R10, 12582913 ;  /* 0x4b400001110a7423 */ /* 0x000fc4000000400a */
[----:B------:R-:W-:Y:S01]  /*1290*/  FFMA R2, R11, 1.925963033500011079e-08, R22 ;  /* 0x32a570600b027823 */ /* 0x000fe20000000016 */
[C---:B------:R-:W-:Y:S01]  /*12a0*/  FFMA R16, R5.reuse, 1.4426950216293334961, -R16 ;  /* 0x3fb8aa3b05107823 */ /* 0x040fe20000000810 */
[----:B------:R-:W-:Y:S01]  /*12b0*/  FADD R22, R10, -12583039 ;  /* 0xcb40007f0a167421 */ /* 0x000fe20000000000 */
[----:B------:R-:W0:Y:S02]  /*12c0*/  MUFU.EX2 R15, R15 ;  /* 0x0000000f000f7308 */ /* 0x000e240000000800 */
[----:B------:R-:W-:Y:S01]  /*12d0*/  FFMA R16, R5, 1.925963033500011079e-08, R16 ;  /* 0x32a5706005107823 */ /* 0x000fe20000000010 */
[----:B------:R-:W-:Y:S01]  /*12e0*/  FFMA R22, R13, 1.4426950216293334961, -R22 ;  /* 0x3fb8aa3b0d167823 */ /* 0x000fe20000000816 */
[----:B------:R-:W-:Y:S02]  /*12f0*/  SHF.L.U32 R5, R4, 0x17, RZ ;  /* 0x0000001704057819 */ /* 0x000fe400000006ff */
[----:B------:R-:W-:Y:S01]  /*1300*/  SHF.L.U32 R4, R3, 0x17, RZ ;  /* 0x0000001703047819 */ /* 0x000fe200000006ff */
[----:B------:R-:W-:Y:S01]  /*1310*/  FFMA R22, R13, 1.925963033500011079e-08, R22 ;  /* 0x32a570600d167823 */ /* 0x000fe20000000016 */
[----:B------:R-:W1:Y:S01]  /*1320*/  MUFU.EX2 R2, R2 ;  /* 0x0000000200027308 */ /* 0x000e620000000800 */
[----:B------:R-:W-:-:S07]  /*1330*/  SHF.L.U32 R3, R12, 0x17, RZ ;  /* 0x000000170c037819 */ /* 0x000fce00000006ff */
[----:B------:R-:W2:Y:S01]  /*1340*/  MUFU.EX2 R16, R16 ;  /* 0x0000001000107308 */ /* 0x000ea20000000800 */
[----:B0-----:R-:W-:-:S07]  /*1350*/  FFMA R5, R5, R15, R14 ;  /* 0x0000000f05057223 */ /* 0x001fce000000000e */
[----:B------:R-:W0:Y:S01]  /*1360*/  MUFU.EX2 R22, R22 ;  /* 0x0000001600167308 */ /* 0x000e220000000800 */
[----:B-1----:R-:W-:Y:S01]  /*1370*/  FFMA R2, R4, R2, R5 ;  /* 0x0000000204027223 */ /* 0x002fe20000000005 */
[----:B------:R-:W-:-:S03]  /*1380*/  SHF.L.U32 R5, R10, 0x17, RZ ;  /* 0x000000170a057819 */ /* 0x000fc600000006ff */
[----:B--2---:R-:W-:-:S04]  /*1390*/  FFMA R2, R3, R16, R2 ;  /* 0x0000001003027223 */ /* 0x004fc80000000002 */
[----:B0-----:R-:W-:-:S07]  /*13a0*/  FFMA R14, R5, R22, R2 ;  /* 0x00000016050e7223 */ /* 0x001fce0000000002 */
.L_x_35:
[----:B------:R-:W-:Y:S05]  /*13b0*/  BSYNC.RECONVERGENT B1 ;  /* 0x0000000000017941 */ /* 0x000fea0003800200 */
.L_x_34:
[----:B------:R-:W-:Y:S05]  /*13c0*/  @!P1 BRA `(.L_x_30) ;  /* 0x0000000000b49947 */ /* 0x000fea0003800000 */
[----:B------:R-:W-:Y:S01]  /*13d0*/  ISETP.NE.AND P1, PT, R8, 0x1, PT ;  /* 0x000000010800780c */ /* 0x000fe20003f25270 */
[----:B------:R-:W-:Y:S01]  /*13e0*/  BSSY.RECONVERGENT B1, `(.L_x_36) ;  /* 0x000001c000017945 */ /* 0x000fe20003800200 */
[----:B------:R-:W-:-:S11]  /*13f0*/  LOP3.LUT P0, RZ, R7, 0x20, RZ, 0xc0, !PT ;  /* 0x0000002007ff7812 */ /* 0x000fd6000780c0ff */
[----:B------:R-:W-:Y:S05]  /*1400*/  @!P1 BRA `(.L_x_37) ;  /* 0x0000000000649947 */ /* 0x000fea0003800000 */
[----:B------:R-:W0:Y:S02]  /*1410*/  LDC.64 R2, c[0x0][0x380] ;  /* 0x0000e000ff027b82 */ /* 0x000e240000000a00 */
[----:B0-----:R-:W-:-:S05]  /*1420*/  IMAD.WIDE R2, R9, 0x4, R2 ;  /* 0x0000000409027825 */ /* 0x001fca00078e0202 */
[----:B------:R-:W2:Y:S04]  /*1430*/  LDG.E R5, desc[UR4][R2.64] ;  /* 0x0000000402057981 */ /* 0x000ea8000c1e1900 */
[----:B-1-3--:R-:W3:Y:S01]  /*1440*/  LDG.E R11, desc[UR4][R2.64+0x80] ;  /* 0x00008004020b7981 */ /* 0x00aee2000c1e1900 */
[----:B------:R-:W-:Y:S01]  /*1450*/  HFMA2 R4, -RZ, RZ, 0.96630859375, -0.0022525787353515625 ;  /* 0x3bbb989dff047431 */ /* 0x000fe200000001ff */
[----:B------:R-:W-:Y:S02]  /*1460*/  MOV R8, 0x437c0000 ;  /* 0x437c000000087802 */ /* 0x000fe40000000f00 */
[----:B------:R-:W-:Y:S01]  /*1470*/  IADD3 R9, PT, PT, R9, 0x40, RZ ;  /* 0x0000004009097810 */ /* 0x000fe20007ffe0ff */
[----:B--2---:R-:W-:-:S04]  /*1480*/  FADD R5, -R6, R5 ;  /* 0x0000000506057221 */ /* 0x004fc80000000100 */
[----:B------:R-:W-:Y:S01]  /*1490*/  FFMA.SAT R7, R5, R4, 0.5 ;  /* 0x3f00000005077423 */ /* 0x000fe20000002004 */
[----:B---3--:R-:W-:-:S03]  /*14a0*/  FADD R11, -R6, R11 ;  /* 0x0000000b060b7221 */ /* 0x008fc60000000100 */
[----:B------:R-:W-:Y:S01]  /*14b0*/  FFMA.RM R7, R7, R8, 12582913 ;  /* 0x4b40000107077423 */ /* 0x000fe20000004008 */
[----:B------:R-:W-:-:S03]  /*14c0*/  FFMA.SAT R13, R11, R4, 0.5 ;  /* 0x3f0000000b0d7423 */ /* 0x000fc60000002004 */
[----:B------:R-:W-:Y:S01]  /*14d0*/  FADD R4, R7, -12583039 ;  /* 0xcb40007f07047421 */ /* 0x000fe20000000000 */
[----:B------:R-:W-:Y:S01]  /*14e0*/  FFMA.RM R13, R13, R8, 12582913 ;  /* 0x4b4000010d0d7423 */ /* 0x000fe20000004008 */
[----:B------:R-:W-:Y:S02]  /*14f0*/  SHF.L.U32 R7, R7, 0x17, RZ ;  /* 0x0000001707077819 */ /* 0x000fe400000006ff */
[----:B------:R-:W-:Y:S01]  /*1500*/  FFMA R4, R5, 1.4426950216293334961, -R4 ;  /* 0x3fb8aa3b05047823 */ /* 0x000fe20000000804 */
[C---:B------:R-:W-:Y:S01]  /*1510*/  FADD R2, R13.reuse, -12583039 ;  /* 0xcb40007f0d027421 */ /* 0x040fe20000000000 */
[----:B------:R-:W-:Y:S02]  /*1520*/  SHF.L.U32 R8, R13, 0x17, RZ ;  /* 0x000000170d087819 */ /* 0x000fe400000006ff */
[----:B------:R-:W-:Y:S01]  /*1530*/  FFMA R4, R5, 1.925963033500011079e-08, R4 ;  /* 0x32a5706005047823 */ /* 0x000fe20000000004 */
[----:B------:R-:W-:-:S04]  /*1540*/  FFMA R2, R11, 1.4426950216293334961, -R2 ;  /* 0x3fb8aa3b0b027823 */ /* 0x000fc80000000802 */
[----:B------:R-:W-:Y:S01]  /*1550*/  FFMA R2, R11, 1.925963033500011079e-08, R2 ;  /* 0x32a570600b027823 */ /* 0x000fe20000000002 */
[----:B------:R-:W0:Y:S08]  /*1560*/  MUFU.EX2 R4, R4 ;  /* 0x0000000400047308 */ /* 0x000e300000000800 */
[----:B------:R-:W1:Y:S01]  /*1570*/  MUFU.EX2 R2, R2 ;  /* 0x0000000200027308 */ /* 0x000e620000000800 */
[----:B0-----:R-:W-:-:S04]  /*1580*/  FFMA R7, R7, R4, R14 ;  /* 0x0000000407077223 */ /* 0x001fc8000000000e */
[----:B-1----:R-:W-:-:S07]  /*1590*/  FFMA R14, R8, R2, R7 ;  /* 0x00000002080e7223 */ /* 0x002fce0000000007 */
.L_x_37:
[----:B------:R-:W-:Y:S05]  /*15a0*/  BSYNC.RECONVERGENT B1 ;  /* 0x0000000000017941 */ /* 0x000fea0003800200 */
.L_x_36:
[----:B------:R-:W-:Y:S05]  /*15b0*/  @P0 BRA `(.L_x_30) ;  /* 0x0000000000380947 */ /* 0x000fea0003800000 */
[----:B------:R-:W0:Y:S02]  /*15c0*/  LDC.64 R2, c[0x0][0x380] ;  /* 0x0000e000ff027b82 */ /* 0x000e240000000a00 */
[----:B0-----:R-:W-:-:S06]  /*15d0*/  IMAD.WIDE R2, R9, 0x4, R2 ;  /* 0x0000000409027825 */ /* 0x001fcc00078e0202 */
[----:B------:R-:W2:Y:S01]  /*15e0*/  LDG.E R3, desc[UR4][R2.64] ;  /* 0x0000000402037981 */ /* 0x000ea2000c1e1900 */
[----:B------:R-:W-:Y:S01]  /*15f0*/  HFMA2 R5, -RZ, RZ, 0.96630859375, -0.0022525787353515625 ;  /* 0x3bbb989dff057431 */ /* 0x000fe200000001ff */
[----:B------:R-:W-:Y:S01]  /*1600*/  MOV R8, 0x437c0000 ;  /* 0x437c000000087802 */ /* 0x000fe20000000f00 */
[----:B--2---:R-:W-:-:S04]  /*1610*/  FADD R4, -R6, R3 ;  /* 0x0000000306047221 */ /* 0x004fc80000000100 */
[----:B------:R-:W-:-:S04]  /*1620*/  FFMA.SAT R5, R4, R5, 0.5 ;  /* 0x3f00000004057423 */ /* 0x000fc80000002005 */
[----:B------:R-:W-:-:S04]  /*1630*/  FFMA.RM R5, R5, R8, 12582913 ;  /* 0x4b40000105057423 */ /* 0x000fc80000004008 */
[C---:B------:R-:W-:Y:S01]  /*1640*/  FADD R7, R5.reuse, -12583039 ;  /* 0xcb40007f05077421 */ /* 0x040fe20000000000 */
[----:B------:R-:W-:-:S03]  /*1650*/  SHF.L.U32 R5, R5, 0x17, RZ ;  /* 0x0000001705057819 */ /* 0x000fc600000006ff */
[----:B------:R-:W-:-:S04]  /*1660*/  FFMA R7, R4, 1.4426950216293334961, -R7 ;  /* 0x3fb8aa3b04077823 */ /* 0x000fc80000000807 */
[----:B------:R-:W-:-:S06]  /*1670*/  FFMA R7, R4, 1.925963033500011079e-08, R7 ;  /* 0x32a5706004077823 */ /* 0x000fcc0000000007 */
[----:B------:R-:W0:Y:S02]  /*1680*/  MUFU.EX2 R7, R7 ;  /* 0x0000000700077308 */ /* 0x000e240000000800 */
[----:B0-----:R-:W-:-:S07]  /*1690*/  FFMA R14, R5, R7, R14 ;  /* 0x00000007050e7223 */ /* 0x001fce000000000e */
.L_x_30:
[----:B------:R-:W-:Y:S05]  /*16a0*/  BSYNC.RECONVERGENT B0 ;  /* 0x0000000000007941 */ /* 0x000fea0003800200 */
.L_x_29:
[----:B------:R-:W0:Y:S01]  /*16b0*/  SHFL.BFLY PT, R3, R14, 0x1, 0x1f ;  /* 0x0c201f000e037f89 */ /* 0x000e2200000e0000 */
[----:B------:R-:W-:Y:S02]  /*16c0*/  HFMA2 R7, -RZ, RZ, 0.96630859375, -0.0022525787353515625 ;  /* 0x3bbb989dff077431 */ /* 0x000fe400000001ff */
[----:B------:R-:W-:Y:S01]  /*16d0*/  IMAD.MOV.U32 R8, RZ, RZ, 0x437c0000 ;  /* 0x437c0000ff087424 */ /* 0x000fe200078e00ff */
[----:B------:R-:W2:Y:S01]  /*16e0*/  LDCU UR6, c[0x0][0x3ac] ;  /* 0x00007580ff0677ac */ /* 0x000ea20008000800 */
[----:B------:R-:W-:Y:S01]  /*16f0*/  BSSY.RECONVERGENT B0, `(.L_x_38) ;  /* 0x0000020000007945 */ /* 0x000fe20003800200 */
[----:B------:R-:W-:-:S04]  /*1700*/  FFMA.SAT R7, R6, -R7, 0.5 ;  /* 0x3f00000006077423 */ /* 0x000fc80000002807 */
[----:B------:R-:W-:-:S04]  /*1710*/  FFMA.RM R7, R7, R8, 12582913 ;  /* 0x4b40000107077423 */ /* 0x000fc80000004008 */
[C---:B------:R-:W-:Y:S01]  /*1720*/  FADD R9, R7.reuse, -12583039 ;  /* 0xcb40007f07097421 */ /* 0x040fe20000000000 */
[----:B------:R-:W-:-:S03]  /*1730*/  SHF.L.U32 R7, R7, 0x17, RZ ;  /* 0x0000001707077819 */ /* 0x000fc600000006ff */
[----:B------:R-:W-:Y:S01]  /*1740*/  FFMA R9, R6, -1.4426950216293334961, -R9 ;  /* 0xbfb8aa3b06097823 */ /* 0x000fe20000000809 */
[----:B0-----:R-:W-:-:S03]  /*1750*/  FADD R3, R3, R14 ;  /* 0x0000000e03037221 */ /* 0x001fc60000000000 */
[----:B------:R-:W-:Y:S02]  /*1760*/  FFMA R9, R6, -1.925963033500011079e-08, R9 ;  /* 0xb2a5706006097823 */ /* 0x000fe40000000009 */
[----:B------:R-:W0:Y:S02]  /*1770*/  SHFL.BFLY PT, R2, R3, 0x2, 0x1f ;  /* 0x0c401f0003027f89 */ /* 0x000e2400000e0000 */
[----:B------:R-:W4:Y:S02]  /*1780*/  MUFU.EX2 R8, R9 ;  /* 0x0000000900087308 */ /* 0x000f240000000800 */
[----:B----4-:R-:W-:Y:S01]  /*1790*/  FMUL R7, R7, R8 ;  /* 0x0000000807077220 */ /* 0x010fe20000400000 */
[----:B0-----:R-:W-:-:S05]  /*17a0*/  FADD R2, R3, R2 ;  /* 0x0000000203027221 */ /* 0x001fca0000000000 */
[----:B------:R-:W0:Y:S02]  /*17b0*/  SHFL.BFLY PT, R5, R2, 0x4, 0x1f ;  /* 0x0c801f0002057f89 */ /* 0x000e2400000e0000 */
[----:B0-----:R-:W-:Y:S01]  /*17c0*/  FADD R5, R2, R5 ;  /* 0x0000000502057221 */ /* 0x001fe20000000000 */
[----:B--2---:R-:W-:-:S04]  /*17d0*/  IADD3 R2, PT, PT, -R23, UR6, RZ ;  /* 0x0000000617027c10 */ /* 0x004fc8000fffe1ff */
[----:B------:R-:W0:Y:S01]  /*17e0*/  SHFL.BFLY PT, R4, R5, 0x8, 0x1f ;  /* 0x0d001f0005047f89 */ /* 0x000e2200000e0000 */
[----:B------:R-:W-:Y:S01]  /*17f0*/  I2FP.F32.S32 R2, R2 ;  /* 0x0000000200027245 */ /* 0x000fe20000201400 */
[----:B0-----:R-:W-:-:S05]  /*1800*/  FADD R4, R5, R4 ;  /* 0x0000000405047221 */ /* 0x001fca0000000000 */
[----:B------:R-:W0:Y:S02]  /*1810*/  SHFL.BFLY PT, R3, R4, 0x10, 0x1f ;  /* 0x0e001f0004037f89 */ /* 0x000e2400000e0000 */
[----:B0-----:R-:W-:-:S04]  /*1820*/  FADD R3, R4, R3 ;  /* 0x0000000304037221 */ /* 0x001fc80000000000 */
[----:B------:R-:W-:-:S05]  /*1830*/  FFMA R8, R2, R7, R3 ;  /* 0x0000000702087223 */ /* 0x000fca0000000003 */
[----:B------:R-:W-:-:S04]  /*1840*/  IADD3 R2, PT, PT, R8, 0x1800000, RZ ;  /* 0x0180000008027810 */ /* 0x000fc80007ffe0ff */
[----:B------:R-:W-:-:S04]  /*1850*/  LOP3.LUT R2, R2, 0x7f800000, RZ, 0xc0, !PT ;  /* 0x7f80000002027812 */ /* 0x000fc800078ec0ff */
[----:B------:R-:W-:-:S13]  /*1860*/  ISETP.GT.U32.AND P0, PT, R2, 0x1ffffff, PT ;  /* 0x01ffffff0200780c */ /* 0x000fda0003f04070 */
[----:B------:R-:W-:Y:S05]  /*1870*/  @P0 BRA `(.L_x_39) ;  /* 0x00000000000c0947 */ /* 0x000fea0003800000 */
[----:B------:R-:W-:-:S07]  /*1880*/  MOV R4, 0x18a0 ;  /* 0x000018a000047802 */ /* 0x000fce0000000f00 */
[----:B-1-3--:R-:W-:Y:S05]  /*1890*/  CALL.REL.NOINC `($__internal_0_$__cuda_sm20_rcp_rn_f32_slowpath) ;  /* 0x0000000800d07944 */ /* 0x00afea0003c00000 */
[----:B------:R-:W-:Y:S05]  /*18a0*/  BRA `(.L_x_40) ;  /* 0x0000000000107947 */ /* 0x000fea0003800000 */
.L_x_39:
[----:B------:R-:W0:Y:S02]  /*18b0*/  MUFU.RCP R7, R8 ;  /* 0x0000000800077308 */ /* 0x000e240000001000 */
[----:B0-----:R-:W-:-:S04]  /*18c0*/  FFMA R2, R8, R7, -1 ;  /* 0xbf80000008027423 */ /* 0x001fc80000000007 */
[----:B------:R-:W-:-:S04]  /*18d0*/  FADD.FTZ R2, -R2, -RZ ;  /* 0x800000ff02027221 */ /* 0x000fc80000010100 */
[----:B------:R-:W-:-:S07]  /*18e0*/  FFMA R7, R7, R2, R7 ;  /* 0x0000000207077223 */ /* 0x000fce0000000007 */
.L_x_40:
[----:B------:R-:W-:Y:S05]  /*18f0*/  BSYNC.RECONVERGENT B0 ;  /* 0x0000000000007941 */ /* 0x000fea0003800200 */
.L_x_38:
[----:B------:R-:W-:-:S13]  /*1900*/  FSETP.NEU.AND P0, PT, R7, RZ, PT ;  /* 0x000000ff0700720b */ /* 0x000fda0003f0d000 */
[----:B------:R-:W-:Y:S05]  /*1910*/  @!P0 BRA `(.L_x_41) ;  /* 0x0000000400788947 */ /* 0x000fea0003800000 */
[----:B------:R-:W-:-:S13]  /*1920*/  ISETP.GE.AND P0, PT, R20, R23, PT ;  /* 0x000000171400720c */ /* 0x000fda0003f06270 */
[----:B------:R-:W-:Y:S05]  /*1930*/  @P0 EXIT ;  /* 0x000000000000094d */ /* 0x000fea0003800000 */
[----:B------:R-:W-:Y:S01]  /*1940*/  IADD3 R20, PT, PT, R20, R21, RZ ;  /* 0x0000001514147210 */ /* 0x000fe20007ffe0ff */
[----:B------:R-:W-:Y:S01]  /*1950*/  BSSY.RECONVERGENT B0, `(.L_x_42) ;  /* 0x000001f000007945 */ /* 0x000fe20003800200 */
[----:B------:R-:W-:Y:S02]  /*1960*/  LOP3.LUT R18, RZ, R18, RZ, 0x33, !PT ;  /* 0x00000012ff127212 */ /* 0x000fe400078e33ff */
[----:B------:R-:W-:-:S04]  /*1970*/  VIADDMNMX R3, R19, 0x20, R0, !PT ;  /* 0x0000002013037846 */ /* 0x000fc80007800100 */
[----:B------:R-:W-:-:S04]  /*1980*/  IADD3 R18, PT, PT, -R20, R3, R18 ;  /* 0x0000000314127210 */ /* 0x000fc80007ffe112 */
[C---:B------:R-:W-:Y:S02]  /*1990*/  LOP3.LUT R2, R18.reuse, 0x60, RZ, 0xc0, !PT ;  /* 0x0000006012027812 */ /* 0x040fe400078ec0ff */
[----:B------:R-:W-:Y:S02]  /*19a0*/  ISETP.GE.U32.AND P1, PT, R18, 0x60, PT ;  /* 0x000000601200780c */ /* 0x000fe40003f26070 */
[----:B------:R-:W-:-:S13]  /*19b0*/  ISETP.NE.AND P0, PT, R2, 0x60, PT ;  /* 0x000000600200780c */ /* 0x000fda0003f05270 */
[----:B------:R-:W-:Y:S05]  /*19c0*/  @!P0 BRA `(.L_x_43) ;  /* 0x00000000005c8947 */ /* 0x000fea0003800000 */
[----:B------:R-:W0:Y:S01]  /*19d0*/  LDC.64 R2, c[0x0][0x380] ;  /* 0x0000e000ff027b82 */ /* 0x000e220000000a00 */
[----:B------:R-:W-:-:S04]  /*19e0*/  LEA.HI R4, R18, 0x1, RZ, 0x1b ;  /* 0x0000000112047811 */ /* 0x000fc800078fd8ff */
[----:B------:R-:W-:-:S04]  /*19f0*/  LOP3.LUT R4, R4, 0x3, RZ, 0xc0, !PT ;  /* 0x0000000304047812 */ /* 0x000fc800078ec0ff */
[----:B------:R-:W-:-:S07]  /*1a00*/  IADD3 R8, PT, PT, -R4, RZ, RZ ;  /* 0x000000ff04087210 */ /* 0x000fce0007ffe1ff */
.L_x_44:
[----:B0-2---:R-:W-:-:S05]  /*1a10*/  IMAD.WIDE R4, R19, 0x4, R2 ;  /* 0x0000000413047825 */ /* 0x005fca00078e0202 */
[----:B------:R-:W2:Y:S01]  /*1a20*/  LDG.E R9, desc[UR4][R4.64] ;  /* 0x0000000404097981 */ /* 0x000ea2000c1e1900 */
[----:B-1-3--:R-:W-:Y:S01]  /*1a30*/  HFMA2 R11, -RZ, RZ, 3.7421875, 0 ;  /* 0x437c0000ff0b7431 */ /* 0x00afe200000001ff */
[----:B------:R-:W-:Y:S02]  /*1a40*/  MOV R10, 0x3bbb989d ;  /* 0x3bbb989d000a7802 */ /* 0x000fe40000000f00 */
[----:B------:R-:W-:Y:S02]  /*1a50*/  IADD3 R8, PT, PT, R8, 0x1, RZ ;  /* 0x0000000108087810 */ /* 0x000fe40007ffe0ff */
[----:B------:R-:W-:Y:S02]  /*1a60*/  IADD3 R19, PT, PT, R19, 0x20, RZ ;  /* 0x0000002013137810 */ /* 0x000fe40007ffe0ff */
[----:B------:R-:W-:Y:S01]  /*1a70*/  ISETP.NE.AND P0, PT, R8, RZ, PT ;  /* 0x000000ff0800720c */ /* 0x000fe20003f05270 */
[----:B--2---:R-:W-:-:S04]  /*1a80*/  FADD R9, -R6, R9 ;  /* 0x0000000906097221 */ /* 0x004fc80000000100 */
[----:B------:R-:W-:-:S04]  /*1a90*/  FFMA.SAT R10, R9, R10, 0.5 ;  /* 0x3f000000090a7423 */ /* 0x000fc8000000200a */
[----:B------:R-:W-:-:S04]  /*1aa0*/  FFMA.RM R10, R10, R11, 12582913 ;  /* 0x4b4000010a0a7423 */ /* 0x000fc8000000400b */
[C---:B------:R-:W-:Y:S01]  /*1ab0*/  FADD R12, R10.reuse, -12583039 ;  /* 0xcb40007f0a0c7421 */ /* 0x040fe20000000000 */
[----:B------:R-:W-:-:S03]  /*1ac0*/  SHF.L.U32 R10, R10, 0x17, RZ ;  /* 0x000000170a0a7819 */ /* 0x000fc600000006ff */
[----:B------:R-:W-:-:S04]  /*1ad0*/  FFMA R12, R9, 1.4426950216293334961, -R12 ;  /* 0x3fb8aa3b090c7823 */ /* 0x000fc8000000080c */
[----:B------:R-:W-:-:S04]  /*1ae0*/  FFMA R12, R9, 1.925963033500011079e-08, R12 ;  /* 0x32a57060090c7823 */ /* 0x000fc8000000000c */
[----:B------:R-:W0:Y:S02]  /*1af0*/  MUFU.EX2 R9, R12 ;  /* 0x0000000c00097308 */ /* 0x000e240000000800 */
[----:B0-----:R-:W-:-:S04]  /*1b00*/  FMUL R10, R10, R9 ;  /* 0x000000090a0a7220 */ /* 0x001fc80000400000 */
[----:B------:R-:W-:-:S05]  /*1b10*/  FMUL R9, R10, R7 ;  /* 0x000000070a097220 */ /* 0x000fca0000400000 */
[----:B------:R2:W-:Y:S01]  /*1b20*/  STG.E desc[UR4][R4.64], R9 ;  /* 0x0000000904007986 */ /* 0x0005e2000c101904 */
[----:B------:R-:W-:Y:S05]  /*1b30*/  @P0 BRA `(.L_x_44) ;  /* 0xfffffffc00b40947 */ /* 0x000fea000383ffff */
.L_x_43:
[----:B------:R-:W-:Y:S05]  /*1b40*/  BSYNC.RECONVERGENT B0 ;  /* 0x0000000000007941 */ /* 0x000fea0003800200 */
.L_x_42:
[----:B------:R-:W-:Y:S05]  /*1b50*/  @!P1 EXIT ;  /* 0x000000000000994d */ /* 0x000fea0003800000 */
[----:B------:R-:W0:Y:S02]  /*1b60*/  LDC.64 R2, c[0x0][0x380] ;  /* 0x0000e000ff027b82 */ /* 0x000e240000000a00 */
[----:B0-----:R-:W-:-:S04]  /*1b70*/  IADD3 R2, P0, PT, R2, 0x100, RZ ;  /* 0x0000010002027810 */ /* 0x001fc80007f1e0ff */
[----:B------:R-:W-:-:S09]  /*1b80*/  IADD3.X R3, PT, PT, RZ, R3, RZ, P0, !PT ;  /* 0x00000003ff037210 */ /* 0x000fd200007fe4ff */
.L_x_45:
[----:B--2-4-:R-:W-:-:S05]  /*1b90*/  IMAD.WIDE R4, R19, 0x4, R2 ;  /* 0x0000000413047825 */ /* 0x014fca00078e0202 */
[----:B------:R-:W2:Y:S04]  /*1ba0*/  LDG.E R9, desc[UR4][R4.64+-0x100] ;  /* 0xffff000404097981 */ /* 0x000ea8000c1e1900 */
[----:B-1----:R-:W4:Y:S04]  /*1bb0*/  LDG.E R13, desc[UR4][R4.64+-0x80] ;  /* 0xffff8004040d7981 */ /* 0x002f28000c1e1900 */
[----:B------:R-:W5:Y:S04]  /*1bc0*/  LDG.E R17, desc[UR4][R4.64] ;  /* 0x0000000404117981 */ /* 0x000f68000c1e1900 */
[----:B------:R-:W5:Y:S01]  /*1bd0*/  LDG.E R23, desc[UR4][R4.64+0x80] ;  /* 0x0000800404177981 */ /* 0x000f62000c1e1900 */
[----:B------:R-:W-:Y:S01]  /*1be0*/  HFMA2 R8, -RZ, RZ, 3.7421875, 0 ;  /* 0x437c0000ff087431 */ /* 0x000fe200000001ff */
[----:B---3--:R-:W-:-:S02]  /*1bf0*/  MOV R11, 0x3bbb989d ;  /* 0x3bbb989d000b7802 */ /* 0x008fc40000000f00 */
[----:B------:R-:W-:-:S04]  /*1c00*/  IADD3 R19, PT, PT, R19, 0x80, RZ ;  /* 0x0000008013137810 */ /* 0x000fc80007ffe0ff */
[----:B------:R-:W-:Y:S01]  /*1c10*/  ISETP.GE.AND P0, PT, R19, R0, PT ;  /* 0x000000001300720c */ /* 0x000fe20003f06270 */
[----:B--2---:R-:W-:-:S04]  /*1c20*/  FADD R16, -R6, R9 ;  /* 0x0000000906107221 */ /* 0x004fc80000000100 */
[----:B------:R-:W-:Y:S01]  /*1c30*/  FFMA.SAT R9, R16, R11, 0.5 ;  /* 0x3f00000010097423 */ /* 0x000fe2000000200b */
[----:B----4-:R-:W-:-:S03]  /*1c40*/  FADD R14, -R6, R13 ;  /* 0x0000000d060e7221 */ /* 0x010fc60000000100 */
[-C--:B------:R-:W-:Y:S01]  /*1c50*/  FFMA.RM R9, R9, R8.reuse, 12582913 ;  /* 0x4b40000109097423 */ /* 0x080fe20000004008 */
[-C--:B------:R-:W-:Y:S01]  /*1c60*/  FFMA.SAT R15, R14, R11.reuse, 0.5 ;  /* 0x3f0000000e0f7423 */ /* 0x080fe2000000200b */
[----:B-----5:R-:W-:Y:S02]  /*1c70*/  FADD R12, -R6, R17 ;  /* 0x00000011060c7221 */ /* 0x020fe40000000100 */
[----:B------:R-:W-:Y:S01]  /*1c80*/  FADD R13, R9, -12583039 ;  /* 0xcb40007f090d7421 */ /* 0x000fe20000000000 */
[----:B------:R-:W-:Y:S01]  /*1c90*/  FFMA.RM R10, R15, R8, 12582913 ;  /* 0x4b4000010f0a7423 */ /* 0x000fe20000004008 */
[----:B------:R-:W-:Y:S02]  /*1ca0*/  FFMA.SAT R21, R12, R11, 0.5 ;  /* 0x3f0000000c157423 */ /* 0x000fe4000000200b */
[----:B------:R-:W-:Y:S01]  /*1cb0*/  FFMA R13, R16, 1.4426950216293334961, -R13 ;  /* 0x3fb8aa3b100d7823 */ /* 0x000fe2000000080d */
[C---:B------:R-:W-:Y:S01]  /*1cc0*/  FADD R17, R10.reuse, -12583039 ;  /* 0xcb40007f0a117421 */ /* 0x040fe20000000000 */
[----:B------:R-:W-:-:S02]  /*1cd0*/  SHF.L.U32 R10, R10, 0x17, RZ ;  /* 0x000000170a0a7819 */ /* 0x000fc400000006ff */
[----:B------:R-:W-:Y:S01]  /*1ce0*/  FFMA R15, R16, 1.925963033500011079e-08, R13 ;  /* 0x32a57060100f7823 */ /* 0x000fe2000000000d */
[----:B------:R-:W-:Y:S01]  /*1cf0*/  FADD R16, -R6, R23 ;  /* 0x0000001706107221 */ /* 0x000fe20000000100 */
[-C--:B------:R-:W-:Y:S01]  /*1d00*/  FFMA.RM R13, R21, R8.reuse, 12582913 ;  /* 0x4b400001150d7423 */ /* 0x080fe20000004008 */
[----:B------:R-:W-:Y:S02]  /*1d10*/  FFMA R17, R14, 1.4426950216293334961, -R17 ;  /* 0x3fb8aa3b0e117823 */ /* 0x000fe40000000811 */
[----:B------:R-:W-:Y:S01]  /*1d20*/  FFMA.SAT R21, R16, R11, 0.5 ;  /* 0x3f00000010157423 */ /* 0x000fe2000000200b */
[----:B------:R-:W-:Y:S01]  /*1d30*/  FADD R11, R13, -12583039 ;  /* 0xcb40007f0d0b7421 */ /* 0x000fe20000000000 */
[----:B------:R-:W-:Y:S01]  /*1d40*/  FFMA R17, R14, 1.925963033500011079e-08, R17 ;  /* 0x32a570600e117823 */ /* 0x000fe20000000011 */
[----:B------:R-:W0:Y:S01]  /*1d50*/  MUFU.EX2 R15, R15 ;  /* 0x0000000f000f7308 */ /* 0x000e220000000800 */
[----:B------:R-:W-:Y:S01]  /*1d60*/  FFMA.RM R21, R21, R8, 12582913 ;  /* 0x4b40000115157423 */ /* 0x000fe20000004008 */
[----:B------:R-:W-:Y:S01]  /*1d70*/  FFMA R11, R12, 1.4426950216293334961, -R11 ;  /* 0x3fb8aa3b0c0b7823 */ /* 0x000fe2000000080b */
[----:B------:R-:W-:-:S02]  /*1d80*/  SHF.L.U32 R8, R9, 0x17, RZ ;  /* 0x0000001709087819 */ /* 0x000fc400000006ff */
[----:B------:R-:W-:Y:S01]  /*1d90*/  FADD R23, R21, -12583039 ;  /* 0xcb40007f15177421 */ /* 0x000fe20000000000 */
[----:B------:R-:W-:Y:S01]  /*1da0*/  FFMA R11, R12, 1.925963033500011079e-08, R11 ;  /* 0x32a570600c0b7823 */ /* 0x000fe2000000000b */
[----:B------:R-:W-:Y:S01]  /*1db0*/  SHF.L.U32 R13, R13, 0x17, RZ ;  /* 0x000000170d0d7819 */ /* 0x000fe200000006ff */
[----:B------:R-:W1:Y:S01]  /*1dc0*/  MUFU.EX2 R17, R17 ;  /* 0x0000001100117308 */ /* 0x000e620000000800 */
[----:B------:R-:W-:Y:S01]  /*1dd0*/  FFMA R23, R16, 1.4426950216293334961, -R23 ;  /* 0x3fb8aa3b10177823 */ /* 0x000fe20000000817 */
[----:B------:R-:W-:-:S03]  /*1de0*/  SHF.L.U32 R21, R21, 0x17, RZ ;  /* 0x0000001715157819 */ /* 0x000fc600000006ff */
[----:B------:R-:W-:-:S03]  /*1df0*/  FFMA R23, R16, 1.925963033500011079e-08, R23 ;  /* 0x32a5706010177823 */ /* 0x000fc60000000017 */
[----:B------:R2:W3:Y:S01]  /*1e00*/  MUFU.EX2 R12, R11 ;  /* 0x0000000b000c7308 */ /* 0x0004e20000000800 */
[----:B0-----:R-:W-:-:S04]  /*1e10*/  FMUL R8, R8, R15 ;  /* 0x0000000f08087220 */ /* 0x001fc80000400000 */
[----:B------:R-:W-:-:S03]  /*1e20*/  FMUL R9, R8, R7 ;  /* 0x0000000708097220 */ /* 0x000fc60000400000 */
[----:B------:R-:W0:Y:S01]  /*1e30*/  MUFU.EX2 R14, R23 ;  /* 0x00000017000e7308 */ /* 0x000e220000000800 */
[----:B-1----:R-:W-:Y:S01]  /*1e40*/  FMUL R10, R10, R17 ;  /* 0x000000110a0a7220 */ /* 0x002fe20000400000 */
[----:B------:R4:W-:Y:S03]  /*1e50*/  STG.E desc[UR4][R4.64+-0x100], R9 ;  /* 0xffff000904007986 */ /* 0x0009e6000c101904 */
[----:B--2---:R-:W-:Y:S01]  /*1e60*/  FMUL R11, R10, R7 ;  /* 0x000000070a0b7220 */ /* 0x004fe20000400000 */
[----:B---3--:R-:W-:-:S04]  /*1e70*/  FMUL R12, R13, R12 ;  /* 0x0000000c0d0c7220 */ /* 0x008fc80000400000 */
[----:B------:R4:W-:Y:S01]  /*1e80*/  STG.E desc[UR4][R4.64+-0x80], R11 ;  /* 0xffff800b04007986 */ /* 0x0009e2000c101904 */
[----:B------:R-:W-:Y:S01]  /*1e90*/  FMUL R13, R12, R7 ;  /* 0x000000070c0d7220 */ /* 0x000fe20000400000 */
[----:B0-----:R-:W-:-:S04]  /*1ea0*/  FMUL R14, R21, R14 ;  /* 0x0000000e150e7220 */ /* 0x001fc80000400000 */
[----:B------:R4:W-:Y:S01]  /*1eb0*/  STG.E desc[UR4][R4.64], R13 ;  /* 0x0000000d04007986 */ /* 0x0009e2000c101904 */
[----:B------:R-:W-:-:S05]  /*1ec0*/  FMUL R15, R14, R7 ;  /* 0x000000070e0f7220 */ /* 0x000fca0000400000 */
[----:B------:R4:W-:Y:S01]  /*1ed0*/  STG.E desc[UR4][R4.64+0x80], R15 ;  /* 0x0000800f04007986 */ /* 0x0009e2000c101904 */
[----:B------:R-:W-:Y:S05]  /*1ee0*/  @!P0 BRA `(.L_x_45) ;  /* 0xfffffffc00288947 */ /* 0x000fea000383ffff */
[----:B------:R-:W-:Y:S05]  /*1ef0*/  EXIT ;  /* 0x000000000000794d */ /* 0x000fea0003800000 */
.L_x_41:
[----:B------:R-:W-:-:S13]  /*1f00*/  ISETP.GE.AND P0, PT, R20, R23, PT ;  /* 0x000000171400720c */ /* 0x000fda0003f06270 */
[----:B------:R-:W-:Y:S05]  /*1f10*/  @P0 EXIT ;  /* 0x000000000000094d */ /* 0x000fea0003800000 */
[----:B------:R-:W-:Y:S01]  /*1f20*/  IADD3 R20, PT, PT, R20, R21, RZ ;  /* 0x0000001514147210 */ /* 0x000fe20007ffe0ff */
[----:B------:R-:W-:Y:S01]  /*1f30*/  BSSY.RECONVERGENT B0, `(.L_x_46) ;  /* 0x0000023000007945 */ /* 0x000fe20003800200 */
[----:B------:R-:W-:Y:S02]  /*1f40*/  VIADDMNMX R3, R19, 0x20, R0, !PT ;  /* 0x0000002013037846 */ /* 0x000fe40007800100 */
[----:B------:R-:W-:-:S04]  /*1f50*/  LOP3.LUT R18, RZ, R18, RZ, 0x33, !PT ;  /* 0x00000012ff127212 */ /* 0x000fc800078e33ff */
[----:B------:R-:W-:-:S04]  /*1f60*/  IADD3 R3, PT, PT, -R20, R3, R18 ;  /* 0x0000000314037210 */ /* 0x000fc80007ffe112 */
[C---:B------:R-:W-:Y:S02]  /*1f70*/  ISETP.GE.U32.AND P1, PT, R3.reuse, 0x1e0, PT ;  /* 0x000001e00300780c */ /* 0x040fe40003f26070 */
[----:B------:R-:W-:-:S04]  /*1f80*/  LEA.HI R6, R3, 0x1, RZ, 0x1b ;  /* 0x0000000103067811 */ /* 0x000fc800078fd8ff */
[----:B------:R-:W-:-:S04]  /*1f90*/  LOP3.LUT R7, R6, 0xf, RZ, 0xc0, !PT ;  /* 0x0000000f06077812 */ /* 0x000fc800078ec0ff */
[----:B------:R-:W-:-:S03]  /*1fa0*/  ISETP.NE.AND P0, PT, R7, RZ, PT ;  /* 0x000000ff0700720c */ /* 0x000fc60003f05270 */
[----:B------:R-:W-:Y:S10]  /*1fb0*/  @!P1 BRA `(.L_x_47) ;  /* 0x0000000000689947 */ /* 0x000ff40003800000 */
[----:B------:R-:W0:Y:S01]  /*1fc0*/  LDC.64 R4, c[0x0][0x380] ;  /* 0x0000e000ff047b82 */ /* 0x000e220000000a00 */
[----:B------:R-:W-:-:S04]  /*1fd0*/  LOP3.LUT R0, R6, 0xffffff0, RZ, 0xc0, !PT ;  /* 0x0ffffff006007812 */ /* 0x000fc800078ec0ff */
[----:B------:R-:W-:Y:S02]  /*1fe0*/  IADD3 R0, PT, PT, -R0, RZ, RZ ;  /* 0x000000ff00007210 */ /* 0x000fe40007ffe1ff */
[----:B0-----:R-:W-:-:S05]  /*1ff0*/  IADD3 R4, P1, PT, R4, 0x400, RZ ;  /* 0x0000040004047810 */ /* 0x001fca0007f3e0ff */
[----:B------:R-:W-:-:S08]  /*2000*/  IMAD.X R5, RZ, RZ, R5, P1 ;  /* 0x000000ffff057224 */ /* 0x000fd000008e0605 */
.L_x_48:
[C---:B0-----:R-:W-:Y:S01]  /*2010*/  IMAD.WIDE R2, R19.reuse, 0x4, R4 ;  /* 0x0000000413027825 */ /* 0x041fe200078e0204 */
[----:B------:R-:W-:Y:S02]  /*2020*/  IADD3 R0, PT, PT, R0, 0x10, RZ ;  /* 0x0000001000007810 */ /* 0x000fe40007ffe0ff */
[----:B------:R-:W-:Y:S02]  /*2030*/  IADD3 R19, PT, PT, R19, 0x200, RZ ;  /* 0x0000020013137810 */ /* 0x000fe40007ffe0ff */
[----:B------:R0:W-:Y:S01]  /*2040*/  STG.E desc[UR4][R2.64+-0x400], RZ ;  /* 0xfffc00ff02007986 */ /* 0x0001e2000c101904 */
[----:B------:R-:W-:-:S03]  /*2050*/  ISETP.NE.AND P1, PT, R0, RZ, PT ;  /* 0x000000ff0000720c */ /* 0x000fc60003f25270 */
[----:B------:R0:W-:Y:S04]  /*2060*/  STG.E desc[UR4][R2.64+-0x380], RZ ;  /* 0xfffc80ff02007986 */ /* 0x0001e8000c101904 */
        /* <DEDUP_REMOVED lines=13> */
[----:B------:R0:W-:Y:S01]  /*2140*/  STG.E desc[UR4][R2.64+0x380], RZ ;  /* 0x000380ff02007986 */ /* 0x0001e2000c101904 */
[----:B------:R-:W-:Y:S05]  /*2150*/  @P1 BRA `(.L_x_48) ;  /* 0xfffffffc00ac1947 */ /* 0x000fea000383ffff */
.L_x_47:
[----:B------:R-:W-:Y:S05]  /*2160*/  BSYNC.RECONVERGENT B0 ;  /* 0x0000000000007941 */ /* 0x000fea0003800200 */
.L_x_46:
[----:B------:R-:W-:Y:S05]  /*2170*/  @!P0 EXIT ;  /* 0x000000000000894d */ /* 0x000fea0003800000 */
[----:B------:R-:W-:Y:S01]  /*2180*/  ISETP.GE.U32.AND P0, PT, R7, 0x8, PT ;  /* 0x000000080700780c */ /* 0x000fe20003f06070 */
[----:B------:R-:W-:Y:S01]  /*2190*/  BSSY.RECONVERGENT B0, `(.L_x_49) ;  /* 0x000000f000007945 */ /* 0x000fe20003800200 */
[----:B------:R-:W-:-:S04]  /*21a0*/  LOP3.LUT R0, R6, 0x7, RZ, 0xc0, !PT ;  /* 0x0000000706007812 */ /* 0x000fc800078ec0ff */
[----:B------:R-:W-:-:S07]  /*21b0*/  ISETP.NE.AND P1, PT, R0, RZ, PT ;  /* 0x000000ff0000720c */ /* 0x000fce0003f25270 */
[----:B------:R-:W-:Y:S06]  /*21c0*/  @!P0 BRA `(.L_x_50) ;  /* 0x00000000002c8947 */ /* 0x000fec0003800000 */
[----:B0-----:R-:W0:Y:S02]  /*21d0*/  LDC.64 R2, c[0x0][0x380] ;  /* 0x0000e000ff027b82 */ /* 0x001e240000000a00 */
[C---:B0-----:R-:W-:Y:S01]  /*21e0*/  IMAD.WIDE R2, R19.reuse, 0x4, R2 ;  /* 0x0000000413027825 */ /* 0x041fe200078e0202 */
[----:B------:R-:W-:-:S04]  /*21f0*/  IADD3 R19, PT, PT, R19, 0x100, RZ ;  /* 0x0000010013137810 */ /* 0x000fc80007ffe0ff */
[----:B------:R2:W-:Y:S04]  /*2200*/  STG.E desc[UR4][R2.64], RZ ;  /* 0x000000ff02007986 */ /* 0x0005e8000c101904 */
[----:B------:R2:W-:Y:S04]  /*2210*/  STG.E desc[UR4][R2.64+0x80], RZ ;  /* 0x000080ff02007986 */ /* 0x0005e8000c101904 */
[----:B------:R2:W-:Y:S04]  /*2220*/  STG.E desc[UR4][R2.64+0x100], RZ ;  /* 0x000100ff02007986 */ /* 0x0005e8000c101904 */
[----:B------:R2:W-:Y:S04]  /*2230*/  STG.E desc[UR4][R2.64+0x180], RZ ;  /* 0x000180ff02007986 */ /* 0x0005e8000c101904 */
[----:B------:R2:W-:Y:S04]  /*2240*/  STG.E desc[UR4][R2.64+0x200], RZ ;  /* 0x000200ff02007986 */ /* 0x0005e8000c101904 */
[----:B------:R2:W-:Y:S04]  /*2250*/  STG.E desc[UR4][R2.64+0x280], RZ ;  /* 0x000280ff02007986 */ /* 0x0005e8000c101904 */
[----:B------:R2:W-:Y:S04]  /*2260*/  STG.E desc[UR4][R2.64+0x300], RZ ;  /* 0x000300ff02007986 */ /* 0x0005e8000c101904 */
[----:B------:R2:W-:Y:S02]  /*2270*/  STG.E desc[UR4][R2.64+0x380], RZ ;  /* 0x000380ff02007986 */ /* 0x0005e4000c101904 */
.L_x_50:
[----:B------:R-:W-:Y:S05]  /*2280*/  BSYNC.RECONVERGENT B0 ;  /* 0x0000000000007941 */ /* 0x000fea0003800200 */
.L_x_49:
[----:B------:R-:W-:Y:S05]  /*2290*/  @!P1 EXIT ;  /* 0x000000000000994d */ /* 0x000fea0003800000 */
[----:B------:R-:W-:Y:S02]  /*22a0*/  ISETP.GE.U32.AND P0, PT, R0, 0x4, PT ;  /* 0x000000040000780c */ /* 0x000fe40003f06070 */
[----:B------:R-:W-:-:S04]  /*22b0*/  LOP3.LUT R0, R6, 0x3, RZ, 0xc0, !PT ;  /* 0x0000000306007812 */ /* 0x000fc800078ec0ff */
[----:B------:R-:W-:-:S07]  /*22c0*/  ISETP.NE.AND P1, PT, R0, RZ, PT ;  /* 0x000000ff0000720c */ /* 0x000fce0003f25270 */
[----:B0-2---:R-:W0:Y:S02]  /*22d0*/  @P0 LDC.64 R2, c[0x0][0x380] ;  /* 0x0000e000ff020b82 */ /* 0x005e240000000a00 */
[----:B0-----:R-:W-:-:S05]  /*22e0*/  @P0 IMAD.WIDE R2, R19, 0x4, R2 ;  /* 0x0000000413020825 */ /* 0x001fca00078e0202 */
[----:B------:R0:W-:Y:S04]  /*22f0*/  @P0 STG.E desc[UR4][R2.64], RZ ;  /* 0x000000ff02000986 */ /* 0x0001e8000c101904 */
[----:B------:R0:W-:Y:S04]  /*2300*/  @P0 STG.E desc[UR4][R2.64+0x80], RZ ;  /* 0x000080ff02000986 */ /* 0x0001e8000c101904 */
[----:B------:R0:W-:Y:S04]  /*2310*/  @P0 STG.E desc[UR4][R2.64+0x100], RZ ;  /* 0x000100ff02000986 */ /* 0x0001e8000c101904 */
[----:B------:R0:W-:Y:S01]  /*2320*/  @P0 STG.E desc[UR4][R2.64+0x180], RZ ;  /* 0x000180ff02000986 */ /* 0x0001e2000c101904 */
[----:B------:R-:W-:Y:S05]  /*2330*/  @!P1 EXIT ;  /* 0x000000000000994d */ /* 0x000fea0003800000 */
[----:B0-----:R-:W0:Y:S01]  /*2340*/  LDC.64 R2, c[0x0][0x380] ;  /* 0x0000e000ff027b82 */ /* 0x001e220000000a00 */
[----:B------:R-:W-:Y:S02]  /*2350*/  @P0 IADD3 R19, PT, PT, R19, 0x80, RZ ;  /* 0x0000008013130810 */ /* 0x000fe40007ffe0ff */
[----:B------:R-:W-:-:S07]  /*2360*/  IADD3 R0, PT, PT, -R0, RZ, RZ ;  /* 0x000000ff00007210 */ /* 0x000fce0007ffe1ff */
.L_x_51:
[C---:B0-----:R-:W-:Y:S01]  /*2370*/  IMAD.WIDE R4, R19.reuse, 0x4, R2 ;  /* 0x0000000413047825 */ /* 0x041fe200078e0202 */
[----:B------:R-:W-:Y:S02]  /*2380*/  IADD3 R0, PT, PT, R0, 0x1, RZ ;  /* 0x0000000100007810 */ /* 0x000fe40007ffe0ff */
[----:B------:R-:W-:Y:S02]  /*2390*/  IADD3 R19, PT, PT, R19, 0x20, RZ ;  /* 0x0000002013137810 */ /* 0x000fe40007ffe0ff */
[----:B------:R2:W-:Y:S01]  /*23a0*/  STG.E desc[UR4][R4.64], RZ ;  /* 0x000000ff04007986 */ /* 0x0005e2000c101904 */
[----:B------:R-:W-:-:S13]  /*23b0*/  ISETP.NE.AND P0, PT, R0, RZ, PT ;  /* 0x000000ff0000720c */ /* 0x000fda0003f05270 */
[----:B--2---:R-:W-:Y:S05]  /*23c0*/  @P0 BRA `(.L_x_51) ;  /* 0xfffffffc00e80947 */ /* 0x004fea000383ffff */
[----:B------:R-:W-:Y:S05]  /*23d0*/  EXIT ;  /* 0x000000000000794d */ /* 0x000fea0003800000 */
        .weak           $__internal_0_$__cuda_sm20_rcp_rn_f32_slowpath
        .type           $__internal_0_$__cuda_sm20_rcp_rn_f32_slowpath,@function
        .size           $__internal_0_$__cuda_sm20_rcp_rn_f32_slowpath,(.L_x_102 - $__internal_0_$__cuda_sm20_rcp_rn_f32_slowpath)
$__internal_0_$__cuda_sm20_rcp_rn_f32_slowpath:
[----:B------:R-:W-:Y:S01]  /*23e0*/  SHF.L.U32 R2, R8, 0x1, RZ ;  /* 0x0000000108027819 */ /* 0x000fe200000006ff */
[----:B------:R-:W-:Y:S03]  /*23f0*/  BSSY.RECONVERGENT B1, `(.L_x_52) ;  /* 0x0000031000017945 */ /* 0x000fe60003800200 */
[----:B------:R-:W-:Y:S02]  /*2400*/  SHF.R.U32.HI R9, RZ, 0x18, R2 ;  /* 0x00000018ff097819 */ /* 0x000fe40000011602 */
[----:B------:R-:W-:Y:S02]  /*2410*/  MOV R2, R8 ;  /* 0x0000000800027202 */ /* 0x000fe40000000f00 */
[----:B------:R-:W-:-:S13]  /*2420*/  ISETP.NE.U32.AND P0, PT, R9, RZ, PT ;  /* 0x000000ff0900720c */ /* 0x000fda0003f05070 */
[----:B------:R-:W-:Y:S05]  /*2430*/  @P0 BRA `(.L_x_53) ;  /* 0x0000000000280947 */ /* 0x000fea0003800000 */
[----:B------:R-:W-:-:S04]  /*2440*/  SHF.L.U32 R3, R2, 0x1, RZ ;  /* 0x0000000102037819 */ /* 0x000fc800000006ff */
[----:B------:R-:W-:-:S13]  /*2450*/  ISETP.NE.AND P0, PT, R3, RZ, PT ;  /* 0x000000ff0300720c */ /* 0x000fda0003f05270 */
[----:B------:R-:W-:Y:S01]  /*2460*/  @P0 FFMA R7, R2, 1.84467440737095516160e+19, RZ ;  /* 0x5f80000002070823 */ /* 0x000fe200000000ff */
[----:B------:R-:W-:Y:S08]  /*2470*/  @!P0 MUFU.RCP R5, R2 ;  /* 0x0000000200058308 */ /* 0x000ff00000001000 */
[----:B------:R-:W0:Y:S02]  /*2480*/  @P0 MUFU.RCP R8, R7 ;  /* 0x0000000700080308 */ /* 0x000e240000001000 */
[----:B0-----:R-:W-:-:S04]  /*2490*/  @P0 FFMA R3, R7, R8, -1 ;  /* 0xbf80000007030423 */ /* 0x001fc80000000008 */
[----:B------:R-:W-:-:S04]  /*24a0*/  @P0 FADD.FTZ R3, -R3, -RZ ;  /* 0x800000ff03030221 */ /* 0x000fc80000010100 */
[----:B------:R-:W-:-:S04]  /*24b0*/  @P0 FFMA R3, R8, R3, R8 ;  /* 0x0000000308030223 */ /* 0x000fc80000000008 */
[----:B------:R-:W-:Y:S01]  /*24c0*/  @P0 FFMA R5, R3, 1.84467440737095516160e+19, RZ ;  /* 0x5f80000003050823 */ /* 0x000fe200000000ff */
[----:B------:R-:W-:Y:S06]  /*24d0*/  BRA `(.L_x_54) ;  /* 0x0000000000887947 */ /* 0x000fec0003800000 */
.L_x_53:
[----:B------:R-:W-:-:S04]  /*24e0*/  IADD3 R11, PT, PT, R9, -0xfd, RZ ;  /* 0xffffff03090b7810 */ /* 0x000fc80007ffe0ff */
[----:B------:R-:W-:-:S13]  /*24f0*/  ISETP.GT.U32.AND P0, PT, R11, 0x1, PT ;  /* 0x000000010b00780c */ /* 0x000fda0003f04070 */
[----:B------:R-:W-:Y:S05]  /*2500*/  @P0 BRA `(.L_x_55) ;  /* 0x0000000000780947 */ /* 0x000fea0003800000 */
[----:B------:R-:W-:Y:S01]  /*2510*/  LOP3.LUT R3, R2, 0x7fffff, RZ, 0xc0, !PT ;  /* 0x007fffff02037812 */ /* 0x000fe200078ec0ff */
[----:B------:R-:W-:-:S03]  /*2520*/  HFMA2 R10, -RZ, RZ, 0, 1.78813934326171875e-07 ;  /* 0x00000003ff0a7431 */ /* 0x000fc600000001ff */
[----:B------:R-:W-:-:S04]  /*2530*/  LOP3.LUT R3, R3, 0x3f800000, RZ, 0xfc, !PT ;  /* 0x3f80000003037812 */ /* 0x000fc800078efcff */
[----:B------:R-:W0:Y:S01]  /*2540*/  MUFU.RCP R8, R3 ;  /* 0x0000000300087308 */ /* 0x000e220000001000 */
[----:B------:R-:W-:Y:S01]  /*2550*/  SHF.L.U32 R10, R10, R11, RZ ;  /* 0x0000000b0a0a7219 */ /* 0x000fe200000006ff */
[----:B0-----:R-:W-:-:S04]  /*2560*/  FFMA R5, R3, R8, -1 ;  /* 0xbf80000003057423 */ /* 0x001fc80000000008 */
[----:B------:R-:W-:-:S04]  /*2570*/  FADD.FTZ R5, -R5, -RZ ;  /* 0x800000ff05057221 */ /* 0x000fc80000010100 */
[CCC-:B------:R-:W-:Y:S01]  /*2580*/  FFMA.RM R7, R8.reuse, R5.reuse, R8.reuse ;  /* 0x0000000508077223 */ /* 0x1c0fe20000004008 */
[----:B------:R-:W-:-:S04]  /*2590*/  FFMA.RP R8, R8, R5, R8 ;  /* 0x0000000508087223 */ /* 0x000fc80000008008 */
[C---:B------:R-:W-:Y:S02]  /*25a0*/  LOP3.LUT R5, R7.reuse, 0x7fffff, RZ, 0xc0, !PT ;  /* 0x007fffff07057812 */ /* 0x040fe400078ec0ff */
[----:B------:R-:W-:Y:S02]  /*25b0*/  FSETP.NEU.FTZ.AND P0, PT, R7, R8, PT ;  /* 0x000000080700720b */ /* 0x000fe40003f1d000 */
[----:B------:R-:W-:Y:S02]  /*25c0*/  LOP3.LUT R5, R5, 0x800000, RZ, 0xfc, !PT ;  /* 0x0080000005057812 */ /* 0x000fe400078efcff */
[----:B------:R-:W-:Y:S02]  /*25d0*/  SEL R7, RZ, 0xffffffff, !P0 ;  /* 0xffffffffff077807 */ /* 0x000fe40004000000 */
[----:B------:R-:W-:Y:S02]  /*25e0*/  LOP3.LUT R10, R10, R5, RZ, 0xc0, !PT ;  /* 0x000000050a0a7212 */ /* 0x000fe400078ec0ff */
[----:B------:R-:W-:-:S02]  /*25f0*/  IADD3 R8, PT, PT, -R7, RZ, RZ ;  /* 0x000000ff07087210 */ /* 0x000fc40007ffe1ff */
[-C--:B------:R-:W-:Y:S02]  /*2600*/  SHF.R.U32.HI R10, RZ, R11.reuse, R10 ;  /* 0x0000000bff0a7219 */ /* 0x080fe4000001160a */
[----:B------:R-:W-:Y:S02]  /*2610*/  LOP3.LUT P1, RZ, R8, R11, R5, 0xf8, !PT ;  /* 0x0000000b08ff7212 */ /* 0x000fe4000782f805 */
[C---:B------:R-:W-:Y:S02]  /*2620*/  LOP3.LUT P0, RZ, R10.reuse, 0x1, RZ, 0xc0, !PT ;  /* 0x000000010aff7812 */ /* 0x040fe4000780c0ff */
[----:B------:R-:W-:Y:S02]  /*2630*/  LOP3.LUT P2, RZ, R10, 0x2, RZ, 0xc0, !PT ;  /* 0x000000020aff7812 */ /* 0x000fe4000784c0ff */
[----:B------:R-:W-:Y:S02]  /*2640*/  IADD3 R8, PT, PT, R9, -0xfc, RZ ;  /* 0xffffff0409087810 */ /* 0x000fe40007ffe0ff */
[----:B------:R-:W-:-:S02]  /*2650*/  PLOP3.LUT P0, PT, P0, P1, P2, 0xe0, 0x0 ;  /* 0x000000000000781c */ /* 0x000fc40000703c20 */
[----:B------:R-:W-:Y:S02]  /*2660*/  LOP3.LUT P1, RZ, R2, 0x7fffff, RZ, 0xc0, !PT ;  /* 0x007fffff02ff7812 */ /* 0x000fe4000782c0ff */
[----:B------:R-:W-:Y:S02]  /*2670*/  SEL R3, RZ, 0x1, !P0 ;  /* 0x00000001ff037807 */ /* 0x000fe40004000000 */
[----:B------:R-:W-:Y:S02]  /*2680*/  SHF.R.U32.HI R5, RZ, R8, R5 ;  /* 0x00000008ff057219 */ /* 0x000fe40000011605 */
[----:B------:R-:W-:-:S04]  /*2690*/  IADD3 R3, PT, PT, -R3, RZ, RZ ;  /* 0x000000ff03037210 */ /* 0x000fc80007ffe1ff */
[----:B------:R-:W-:-:S13]  /*26a0*/  ISETP.GE.AND P0, PT, R3, RZ, PT ;  /* 0x000000ff0300720c */ /* 0x000fda0003f06270 */
[----:B------:R-:W-:-:S04]  /*26b0*/  @!P0 IADD3 R5, PT, PT, R5, 0x1, RZ ;  /* 0x0000000105058810 */ /* 0x000fc80007ffe0ff */
[----:B------:R-:W-:-:S04]  /*26c0*/  @!P1 SHF.L.U32 R5, R5, 0x1, RZ ;  /* 0x0000000105059819 */ /* 0x000fc800000006ff */
[----:B------:R-:W-:Y:S01]  /*26d0*/  LOP3.LUT R5, R5, 0x80000000, R2, 0xf8, !PT ;  /* 0x8000000005057812 */ /* 0x000fe200078ef802 */
[----:B------:R-:W-:Y:S06]  /*26e0*/  BRA `(.L_x_54) ;  /* 0x0000000000047947 */ /* 0x000fec0003800000 */
.L_x_55:
[----:B------:R0:W1:Y:S02]  /*26f0*/  MUFU.RCP R5, R2 ;  /* 0x0000000200057308 */ /* 0x0000640000001000 */
.L_x_54:
[----:B------:R-:W-:Y:S05]  /*2700*/  BSYNC.RECONVERGENT B1 ;  /* 0x0000000000017941 */ /* 0x000fea0003800200 */
.L_x_52:
[----:B-1----:R-:W-:Y:S01]  /*2710*/  MOV R7, R5 ;  /* 0x0000000500077202 */ /* 0x002fe20000000f00 */
[----:B------:R-:W-:-:S04]  /*2720*/  HFMA2 R5, -RZ, RZ, 0, 0 ;  /* 0x00000000ff057431 */ /* 0x000fc800000001ff */
[----:B0-----:R-:W-:Y:S05]  /*2730*/  RET.REL.NODEC R4 `(_Z20scale_softmax_kernelPfS_PiS0_S0_iiif) ;  /* 0xffffffd804307950 */ /* 0x001fea0003c3ffff */
.L_x_56:
        /* <DEDUP_REMOVED lines=12> */
.L_x_102:


//--------------------- .text._Z26scale_softmax_kernel_largePfS_PiS0_S0_iiifi --------------------------
	.section	.text._Z26scale_softmax_kernel_largePfS_PiS0_S0_iiifi,"ax",@progbits
	.align	128
        .global         _Z26scale_softmax_kernel_largePfS_PiS0_S0_iiifi
        .type           _Z26scale_softmax_kernel_largePfS_PiS0_S0_iiifi,@function
        .size           _Z26scale_softmax_kernel_largePfS_PiS0_S0_iiifi,(.L_x_103 - _Z26scale_softmax_kernel_largePfS_PiS0_S0_iiifi)
        .other          _Z26scale_softmax_kernel_largePfS_PiS0_S0_iiifi,@"STO_CUDA_ENTRY STV_DEFAULT"
_Z26scale_softmax_kernel_largePfS_PiS0_S0_iiifi:
.text._Z26scale_softmax_kernel_largePfS_PiS0_S0_iiifi:
        /* <DEDUP_REMOVED lines=14> */
.L_x_96:
[----:B-1----:R-:W1:Y:S01]  /*00e0*/  LDC.64 R2, c[0x0][0x390] ;  /* 0x0000e400ff027b82 */ /* 0x002e620000000a00 */
[----:B------:R-:W-:Y:S01]  /*00f0*/  IMAD R7, R5, UR4, R4 ;  /* 0x0000000405077c24 */ /* 0x000fe2000f8e0204 */
[----:B--2---:R-:W2:Y:S01]  /*0100*/  LDCU UR7, c[0x0][0x3b8] ;  /* 0x00007700ff0777ac */ /* 0x004ea20008000800 */
[----:B---3--:R-:W3:Y:S05]  /*0110*/  LDCU UR5, c[0x0][0x3b4] ;  /* 0x00007680ff0577ac */ /* 0x008eea0008000800 */
[----:B----4-:R-:W4:Y:S08]  /*0120*/  LDC.64 R10, c[0x0][0x398] ;  /* 0x0000e600ff0a7b82 */ /* 0x010f300000000a00 */
[----:B------:R-:W5:Y:S01]  /*0130*/  LDC R0, c[0x0][0x3a8] ;  /* 0x0000ea00ff007b82 */ /* 0x000f620000000800 */
[----:B-1----:R-:W-:-:S05]  /*0140*/  IMAD.WIDE R2, R7, 0x4, R2 ;  /* 0x0000000407027825 */ /* 0x002fca00078e0202 */
[----:B0-----:R-:W3:Y:S01]  /*0150*/  LDG.E R6, desc[UR8][R2.64] ;  /* 0x0000000802067981 */ /* 0x001ee2000c1e1900 */
[----:B----4-:R-:W-:-:S05]  /*0160*/  IMAD.WIDE R10, R7, 0x4, R10 ;  /* 0x00000004070a7825 */ /* 0x010fca00078e020a */
[----:B------:R-:W5:Y:S01]  /*0170*/  LDG.E R7, desc[UR8][R10.64] ;  /* 0x000000080a077981 */ /* 0x000f62000c1e1900 */
[----:B------:R-:W-:Y:S01]  /*0180*/  UIADD3 UR4, UPT, UPT, UR4, 0x1, URZ ;  /* 0x0000000104047890 */ /* 0x000fe2000fffe0ff */
[----:B------:R-:W-:Y:S01]  /*0190*/  BSSY.RECONVERGENT B0, `(.L_x_57) ;  /* 0x0000068000007945 */ /* 0x000fe20003800200 */
[----:B------:R-:W-:Y:S02]  /*01a0*/  HFMA2 R8, -RZ, RZ, -3.390625, 0 ;  /* 0xc2c80000ff087431 */ /* 0x000fe400000001ff */
[----:B--2---:R-:W-:Y:S01]  /*01b0*/  UISETP.NE.AND UP0, UPT, UR4, UR7, UPT ;  /* 0x000000070400728c */ /* 0x004fe2000bf05270 */
[----:B---3--:R-:W-:Y:S01]  /*01c0*/  ISETP.GE.AND P0, PT, R6, 0x1, PT ;  /* 0x000000010600780c */ /* 0x008fe20003f06270 */
[----:B-----5:R-:W-:-:S12]  /*01d0*/  IMAD R7, R0, UR6, R7 ;  /* 0x0000000600077c24 */ /* 0x020fd8000f8e0207 */
[----:B------:R-:W-:Y:S05]  /*01e0*/  @!P0 BRA `(.L_x_58) ;  /* 0x0000000400888947 */ /* 0x000fea0003800000 */
[C---:B------:R-:W-:Y:S01]  /*01f0*/  ISETP.GE.U32.AND P1, PT, R6.reuse, 0x4, PT ;  /* 0x000000040600780c */ /* 0x040fe20003f26070 */
[----:B------:R-:W-:Y:S01]  /*0200*/  BSSY.RECONVERGENT B1, `(.L_x_59) ;  /* 0x0000038000017945 */ /* 0x000fe20003800200 */
[----:B------:R-:W-:Y:S02]  /*0210*/  LOP3.LUT R20, R6, 0x3, RZ, 0xc0, !PT ;  /* 0x0000000306147812 */ /* 0x000fe400078ec0ff */
[----:B------:R-:W-:Y:S02]  /*0220*/  MOV R8, 0xc2c80000 ;  /* 0xc2c8000000087802 */ /* 0x000fe40000000f00 */
[----:B------:R-:W-:Y:S02]  /*0230*/  ISETP.NE.AND P0, PT, R20, RZ, PT ;  /* 0x000000ff1400720c */ /* 0x000fe40003f05270 */
[----:B------:R-:W-:-:S05]  /*0240*/  MOV R18, RZ ;  /* 0x000000ff00127202 */ /* 0x000fca0000000f00 */
[----:B------:R-:W-:Y:S06]  /*0250*/  @!P1 BRA `(.L_x_60) ;  /* 0x0000000000c89947 */ /* 0x000fec0003800000 */
[----:B------:R-:W-:Y:S02]  /*0260*/  LOP3.LUT R18, R6, 0x7ffffffc, RZ, 0xc0, !PT ;  /* 0x7ffffffc06127812 */ /* 0x000fe400078ec0ff */
[----:B------:R-:W-:Y:S02]  /*0270*/  MOV R8, 0xc2c80000 ;  /* 0xc2c8000000087802 */ /* 0x000fe40000000f00 */
[----:B------:R-:W-:Y:S02]  /*0280*/  MOV R0, R7 ;  /* 0x0000000700007202 */ /* 0x000fe40000000f00 */
[----:B------:R-:W-:-:S07]  /*0290*/  IADD3 R9, PT, PT, -R18, RZ, RZ ;  /* 0x000000ff12097210 */ /* 0x000fce0007ffe1ff */
.L_x_61:
[----:B0-----:R-:W0:Y:S08]  /*02a0*/  LDC.64 R2, c[0x0][0x3a0] ;  /* 0x0000e800ff027b82 */ /* 0x001e300000000a00 */
[----:B------:R-:W1:Y:S08]  /*02b0*/  LDC R19, c[0x0][0x3ac] ;  /* 0x0000eb00ff137b82 */ /* 0x000e700000000800 */
[----:B------:R-:W2:Y:S01]  /*02c0*/  LDC.64 R10, c[0x0][0x388] ;  /* 0x0000e200ff0a7b82 */ /* 0x000ea20000000a00 */
[----:B0-----:R-:W-:-:S07]  /*02d0*/  IMAD.WIDE R2, R0, 0x4, R2 ;  /* 0x0000000400027825 */ /* 0x001fce00078e0202 */
[----:B------:R-:W0:Y:S01]  /*02e0*/  LDC.64 R12, c[0x0][0x380] ;  /* 0x0000e000ff0c7b82 */ /* 0x000e220000000a00 */
[----:B------:R-:W1:Y:S01]  /*02f0*/  LDG.E R14, desc[UR8][R2.64] ;  /* 0x00000008020e7981 */ /* 0x000e62000c1e1900 */
[----:B0-----:R-:W-:-:S05]  /*0300*/  IMAD.WIDE R12, R0, 0x4, R12 ;  /* 0x00000004000c7825 */ /* 0x001fca00078e020c */
[----:B------:R-:W3:Y:S04]  /*0310*/  LDG.E R21, desc[UR8][R12.64] ;  /* 0x000000080c157981 */ /* 0x000ee8000c1e1900 */
[----:B------:R-:W4:Y:S01]  /*0320*/  LDG.E R23, desc[UR8][R12.64+0x4] ;  /* 0x000004080c177981 */ /* 0x000f22000c1e1900 */
[----:B-1----:R-:W-:-:S04]  /*0330*/  IMAD R15, R19, UR6, R14 ;  /* 0x00000006130f7c24 */ /* 0x002fc8000f8e020e */
[----:B--2---:R-:W-:-:S06]  /*0340*/  IMAD.WIDE.U32 R14, R15, 0x4, R10 ;  /* 0x000000040f0e7825 */ /* 0x004fcc00078e000a */
[----:B------:R-:W3:Y:S02]  /*0350*/  LDG.E R14, desc[UR8][R14.64] ;  /* 0x000000080e0e7981 */ /* 0x000ee4000c1e1900 */
[----:B---3--:R-:W-:-:S05]  /*0360*/  FFMA R21, R21, UR5, -R14 ;  /* 0x0000000515157c23 */ /* 0x008fca000800080e */
[----:B------:R0:W-:Y:S04]  /*0370*/  STG.E desc[UR8][R12.64], R21 ;  /* 0x000000150c007986 */ /* 0x0001e8000c101908 */
[----:B------:R-:W2:Y:S02]  /*0380*/  LDG.E R16, desc[UR8][R2.64+0x4] ;  /* 0x0000040802107981 */ /* 0x000ea4000c1e1900 */
[----:B--2---:R-:W-:-:S04]  /*0390*/  IMAD R17, R19, UR6, R16 ;  /* 0x0000000613117c24 */ /* 0x004fc8000f8e0210 */
[----:B------:R-:W-:-:S06]  /*03a0*/  IMAD.WIDE.U32 R16, R17, 0x4, R10 ;  /* 0x0000000411107825 */ /* 0x000fcc00078e000a */
[----:B------:R-:W4:Y:S02]  /*03b0*/  LDG.E R16, desc[UR8][R16.64] ;  /* 0x0000000810107981 */ /* 0x000f24000c1e1900 */
[----:B----4-:R-:W-:Y:S02]  /*03c0*/  FFMA R23, R23, UR5, -R16 ;  /* 0x0000000517177c23 */ /* 0x010fe40008000810 */
[----:B------:R-:W2:Y:S04]  /*03d0*/  LDG.E R16, desc[UR8][R12.64+0xc] ;  /* 0x00000c080c107981 */ /* 0x000ea8000c1e1900 */
[----:B------:R0:W-:Y:S04]  /*03e0*/  STG.E desc[UR8][R12.64+0x4], R23 ;  /* 0x000004170c007986 */ /* 0x0001e8000c101908 */
[----:B------:R-:W3:Y:S02]  /*03f0*/  LDG.E R22, desc[UR8][R2.64+0x8] ;  /* 0x0000080802167981 */ /* 0x000ee4000c1e1900 */
[----:B---3--:R-:W-:-:S02]  /*0400*/  IMAD R15, R19, UR6, R22 ;  /* 0x00000006130f7c24 */ /* 0x008fc4000f8e0216 */
[----:B------:R-:W3:Y:S02]  /*0410*/  LDG.E R22, desc[UR8][R12.64+0x8] ;  /* 0x000008080c167981 */ /* 0x000ee4000c1e1900 */
[----:B------:R-:W-:-:S06]  /*0420*/  IMAD.WIDE.U32 R14, R15, 0x4, R10 ;  /* 0x000000040f0e7825 */ /* 0x000fcc00078e000a */
[----:B------:R-:W3:Y:S02]  /*0430*/  LDG.E R15, desc[UR8][R14.64] ;  /* 0x000000080e0f7981 */ /* 0x000ee4000c1e1900 */
[----:B---3--:R-:W-:-:S05]  /*0440*/  FFMA R25, R22, UR5, -R15 ;  /* 0x0000000516197c23 */ /* 0x008fca000800080f */
[----:B------:R0:W-:Y:S04]  /*0450*/  STG.E desc[UR8][R12.64+0x8], R25 ;  /* 0x000008190c007986 */ /* 0x0001e8000c101908 */
[----:B------:R-:W3:Y:S02]  /*0460*/  LDG.E R22, desc[UR8][R2.64+0xc] ;  /* 0x00000c0802167981 */ /* 0x000ee4000c1e1900 */
[----:B---3--:R-:W-:-:S04]  /*0470*/  IMAD R19, R19, UR6, R22 ;  /* 0x0000000613137c24 */ /* 0x008fc8000f8e0216 */
[----:B------:R-:W-:-:S06]  /*0480*/  IMAD.WIDE.U32 R10, R19, 0x4, R10 ;  /* 0x00000004130a7825 */ /* 0x000fcc00078e000a */
[----:B------:R-:W2:Y:S01]  /*0490*/  LDG.E R11, desc[UR8][R10.64] ;  /* 0x000000080a0b7981 */ /* 0x000ea2000c1e1900 */
[----:B------:R-:W-:-:S04]  /*04a0*/  FSETP.GEU.AND P1, PT, R8, R21, PT ;  /* 0x000000150800720b */ /* 0x000fc80003f2e000 */
[----:B------:R-:W-:Y:S02]  /*04b0*/  FSEL R8, R21, R8, !P1 ;  /* 0x0000000815087208 */ /* 0x000fe40004800000 */
[----:B------:R-:W-:Y:S02]  /*04c0*/  IADD3 R9, PT, PT, R9, 0x4, RZ ;  /* 0x0000000409097810 */ /* 0x000fe40007ffe0ff */
[----:B------:R-:W-:Y:S02]  /*04d0*/  FSETP.GEU.AND P1, PT, R8, R23, PT ;  /* 0x000000170800720b */ /* 0x000fe40003f2e000 */
[----:B------:R-:W-:Y:S02]  /*04e0*/  ISETP.NE.AND P2, PT, R9, RZ, PT ;  /* 0x000000ff0900720c */ /* 0x000fe40003f45270 */
[----:B------:R-:W-:-:S04]  /*04f0*/  FSEL R8, R23, R8, !P1 ;  /* 0x0000000817087208 */ /* 0x000fc80004800000 */
[----:B------:R-:W-:-:S04]  /*0500*/  FSETP.GEU.AND P1, PT, R8, R25, PT ;  /* 0x000000190800720b */ /* 0x000fc80003f2e000 */
[----:B------:R-:W-:Y:S02]  /*0510*/  FSEL R8, R25, R8, !P1 ;  /* 0x0000000819087208 */ /* 0x000fe40004800000 */
[----:B------:R-:W-:Y:S01]  /*0520*/  IADD3 R0, PT, PT, R0, 0x4, RZ ;  /* 0x0000000400007810 */ /* 0x000fe20007ffe0ff */
[----:B--2---:R-:W-:-:S05]  /*0530*/  FFMA R15, R16, UR5, -R11 ;  /* 0x00000005100f7c23 */ /* 0x004fca000800080b */
[----:B------:R0:W-:Y:S01]  /*0540*/  STG.E desc[UR8][R12.64+0xc], R15 ;  /* 0x00000c0f0c007986 */ /* 0x0001e2000c101908 */
[----:B------:R-:W-:-:S04]  /*0550*/  FSETP.GEU.AND P1, PT, R8, R15, PT ;  /* 0x0000000f0800720b */ /* 0x000fc80003f2e000 */
[----:B------:R-:W-:Y:S01]  /*0560*/  FSEL R8, R15, R8, !P1 ;  /* 0x000000080f087208 */ /* 0x000fe20004800000 */
[----:B------:R-:W-:Y:S08]  /*0570*/  @P2 BRA `(.L_x_61) ;  /* 0xfffffffc00482947 */ /* 0x000ff0000383ffff */
.L_x_60:
[----:B------:R-:W-:Y:S05]  /*0580*/  BSYNC.RECONVERGENT B1 ;  /* 0x0000000000017941 */ /* 0x000fea0003800200 */
.L_x_59:
[----:B------:R-:W-:Y:S05]  /*0590*/  @!P0 BRA `(.L_x_58) ;  /* 0x00000000009c8947 */ /* 0x000fea0003800000 */
[----:B------:R-:W1:Y:S01]  /*05a0*/  LDC.64 R10, c[0x0][0x3a0] ;  /* 0x0000e800ff0a7b82 */ /* 0x000e620000000a00 */
[----:B------:R-:W-:-:S07]  /*05b0*/  IADD3 R9, PT, PT, R7, R18, RZ ;  /* 0x0000001207097210 */ /* 0x000fce0007ffe0ff */
[----:B------:R-:W2:Y:S08]  /*05c0*/  LDC R0, c[0x0][0x3ac] ;  /* 0x0000eb00ff007b82 */ /* 0x000eb00000000800 */
[----:B------:R-:W3:Y:S01]  /*05d0*/  LDC.64 R2, c[0x0][0x388] ;  /* 0x0000e200ff027b82 */ /* 0x000ee20000000a00 */
[----:B-1----:R-:W-:-:S07]  /*05e0*/  IMAD.WIDE R10, R9, 0x4, R10 ;  /* 0x00000004090a7825 */ /* 0x002fce00078e020a */
[----:B0-----:R-:W0:Y:S01]  /*05f0*/  LDC.64 R12, c[0x0][0x380] ;  /* 0x0000e000ff0c7b82 */ /* 0x001e220000000a00 */
[----:B------:R-:W2:Y:S01]  /*0600*/  LDG.E R15, desc[UR8][R10.64] ;  /* 0x000000080a0f7981 */ /* 0x000ea2000c1e1900 */
[----:B0-----:R-:W-:-:S06]  /*0610*/  IMAD.WIDE R12, R9, 0x4, R12 ;  /* 0x00000004090c7825 */ /* 0x001fcc00078e020c */
[----:B------:R-:W0:Y:S01]  /*0620*/  LDC R9, c[0x0][0x3b4] ;  /* 0x0000ed00ff097b82 */ /* 0x000e220000000800 */
[----:B------:R-:W0:Y:S01]  /*0630*/  LDG.E R16, desc[UR8][R12.64] ;  /* 0x000000080c107981 */ /* 0x000e22000c1e1900 */
[----:B--2---:R-:W-:-:S04]  /*0640*/  IMAD R15, R0, UR6, R15 ;  /* 0x00000006000f7c24 */ /* 0x004fc8000f8e020f */
[----:B---3--:R-:W-:-:S06]  /*0650*/  IMAD.WIDE.U32 R14, R15, 0x4, R2 ;  /* 0x000000040f0e7825 */ /* 0x008fcc00078e0002 */
[----:B------:R-:W0:Y:S01]  /*0660*/  LDG.E R15, desc[UR8][R14.64] ;  /* 0x000000080e0f7981 */ /* 0x000e22000c1e1900 */
[----:B------:R-:W-:Y:S01]  /*0670*/  ISETP.NE.AND P1, PT, R20, 0x1, PT ;  /* 0x000000011400780c */ /* 0x000fe20003f25270 */
[----:B0-----:R-:W-:-:S05]  /*0680*/  FFMA R17, R16, R9, -R15 ;  /* 0x0000000910117223 */ /* 0x001fca000000080f */
[----:B------:R1:W-:Y:S01]  /*0690*/  STG.E desc[UR8][R12.64], R17 ;  /* 0x000000110c007986 */ /* 0x0003e2000c101908 */
[----:B------:R-:W-:-:S04]  /*06a0*/  FSETP.GEU.AND P0, PT, R8, R17, PT ;  /* 0x000000110800720b */ /* 0x000fc80003f0e000 */
[----:B------:R-:W-:Y:S02]  /*06b0*/  FSEL R8, R17, R8, !P0 ;  /* 0x0000000811087208 */ /* 0x000fe40004000000 */
[----:B------:R-:W-:Y:S07]  /*06c0*/  @!P1 BRA `(.L_x_58) ;  /* 0x0000000000509947 */ /* 0x000fee0003800000 */
[----:B------:R-:W2:Y:S04]  /*06d0*/  LDG.E R15, desc[UR8][R10.64+0x4] ;  /* 0x000004080a0f7981 */ /* 0x000ea8000c1e1900 */
[----:B------:R-:W1:Y:S01]  /*06e0*/  LDG.E R16, desc[UR8][R12.64+0x4] ;  /* 0x000004080c107981 */ /* 0x000e62000c1e1900 */
[----:B--2---:R-:W-:-:S04]  /*06f0*/  IMAD R15, R0, UR6, R15 ;  /* 0x00000006000f7c24 */ /* 0x004fc8000f8e020f */
[----:B------:R-:W-:-:S06]  /*0700*/  IMAD.WIDE.U32 R14, R15, 0x4, R2 ;  /* 0x000000040f0e7825 */ /* 0x000fcc00078e0002 */
[----:B------:R-:W1:Y:S01]  /*0710*/  LDG.E R15, desc[UR8][R14.64] ;  /* 0x000000080e0f7981 */ /* 0x000e62000c1e1900 */
[----:B------:R-:W-:Y:S01]  /*0720*/  ISETP.NE.AND P1, PT, R20, 0x2, PT ;  /* 0x000000021400780c */ /* 0x000fe20003f25270 */
[----:B-1----:R-:W-:-:S05]  /*0730*/  FFMA R17, R16, R9, -R15 ;  /* 0x0000000910117223 */ /* 0x002fca000000080f */
[----:B------:R2:W-:Y:S01]  /*0740*/  STG.E desc[UR8][R12.64+0x4], R17 ;  /* 0x000004110c007986 */ /* 0x0005e2000c101908 */
[----:B------:R-:W-:-:S04]  /*0750*/  FSETP.GEU.AND P0, PT, R8, R17, PT ;  /* 0x000000110800720b */ /* 0x000fc80003f0e000 */
[----:B------:R-:W-:Y:S02]  /*0760*/  FSEL R8, R17, R8, !P0 ;  /* 0x0000000811087208 */ /* 0x000fe40004000000 */
[----:B------:R-:W-:Y:S07]  /*0770*/  @!P1 BRA `(.L_x_58) ;  /* 0x0000000000249947 */ /* 0x000fee0003800000 */
[----:B------:R-:W3:Y:S02]  /*0780*/  LDG.E R11, desc[UR8][R10.64+0x8] ;  /* 0x000008080a0b7981 */ /* 0x000ee4000c1e1900 */
[----:B---3--:R-:W-:Y:S02]  /*0790*/  IMAD R15, R0, UR6, R11 ;  /* 0x00000006000f7c24 */ /* 0x008fe4000f8e020b */
[----:B------:R-:W3:Y:S02]  /*07a0*/  LDG.E R0, desc[UR8][R12.64+0x8] ;  /* 0x000008080c007981 */ /* 0x000ee4000c1e1900 */
[----:B------:R-:W-:-:S06]  /*07b0*/  IMAD.WIDE.U32 R2, R15, 0x4, R2 ;  /* 0x000000040f027825 */ /* 0x000fcc00078e0002 */
[----:B------:R-:W3:Y:S02]  /*07c0*/  LDG.E R3, desc[UR8][R2.64] ;  /* 0x0000000802037981 */ /* 0x000ee4000c1e1900 */
[----:B---3--:R-:W-:-:S05]  /*07d0*/  FFMA R9, R0, R9, -R3 ;  /* 0x0000000900097223 */ /* 0x008fca0000000803 */
[----:B------:R3:W-:Y:S01]  /*07e0*/  STG.E desc[UR8][R12.64+0x8], R9 ;  /* 0x000008090c007986 */ /* 0x0007e2000c101908 */
[----:B------:R-:W-:-:S13]  /*07f0*/  FSETP.GEU.AND P0, PT, R8, R9, PT ;  /* 0x000000090800720b */ /* 0x000fda0003f0e000 */
[----:B---3--:R-:W-:-:S07]  /*0800*/  @!P0 MOV R8, R9 ;  /* 0x0000000900088202 */ /* 0x008fce0000000f00 */
.L_x_58:
[----:B------:R-:W-:Y:S05]  /*0810*/  BSYNC.RECONVERGENT B0 ;  /* 0x0000000000007941 */ /* 0x000fea0003800200 */
.L_x_57:
[----:B------:R-:W-:Y:S01]  /*0820*/  ISETP.GE.AND P0, PT, R6, 0x1, PT ;  /* 0x000000010600780c */ /* 0x000fe20003f06270 */
[----:B------:R-:W-:Y:S01]  /*0830*/  BSSY.RECONVERGENT B0, `(.L_x_62) ;  /* 0x00000cd000007945 */ /* 0x000fe20003800200 */
[----:B0-----:R-:W-:-:S11]  /*0840*/  HFMA2 R15, -RZ, RZ, 0, 0 ;  /* 0x00000000ff0f7431 */ /* 0x001fd600000001ff */
[----:B------:R-:W-:Y:S05]  /*0850*/  @!P0 BRA `(.L_x_63) ;  /* 0x0000000c00288947 */ /* 0x000fea0003800000 */
[----:B------:R-:W-:Y:S01]  /*0860*/  ISETP.GE.U32.AND P0, PT, R6, 0x8, PT ;  /* 0x000000080600780c */ /* 0x000fe20003f06070 */
[----:B------:R-:W-:Y:S01]  /*0870*/  BSSY.RECONVERGENT B1, `(.L_x_64) ;  /* 0x0000062000017945 */ /* 0x000fe20003800200 */
[----:B------:R-:W-:Y:S02]  /*0880*/  MOV R15, RZ ;  /* 0x000000ff000f7202 */ /* 0x000fe40000000f00 */
[----:B------:R-:W-:-:S09]  /*0890*/  MOV R0, RZ ;  /* 0x000000ff00007202 */ /* 0x000fd20000000f00 */
[----:B------:R-:W-:Y:S05]  /*08a0*/  @!P0 BRA `(.L_x_65) ;  /* 0x0000000400788947 */ /* 0x000fea0003800000 */
[----:B------:R-:W0:Y:S01]  /*08b0*/  LDC.64 R2, c[0x0][0x380] ;  /* 0x0000e000ff027b82 */ /* 0x000e220000000a00 */
[----:B------:R-:W-:Y:S01]  /*08c0*/  HFMA2 R0, -RZ, RZ, 0, 0 ;  /* 0x00000000ff007431 */ /* 0x000fe200000001ff */
[----:B------:R-:W-:Y:S01]  /*08d0*/  BSSY.RECONVERGENT B2, `(.L_x_66) ;  /* 0x000005a000027945 */ /* 0x000fe20003800200 */
[----:B------:R-:W-:-:S07]  /*08e0*/  MOV R15, RZ ;  /* 0x000000ff000f7202 */ /* 0x000fce0000000f00 */
.L_x_67:
[----:B-12---:R-:W-:-:S05]  /*08f0*/  IADD3 R17, PT, PT, R7, R0, RZ ;  /* 0x0000000007117210 */ /* 0x006fca0007ffe0ff */
[----:B0-----:R-:W-:-:S05]  /*0900*/  IMAD.WIDE R16, R17, 0x4, R2 ;  /* 0x0000000411107825 */ /* 0x001fca00078e0202 */
[----:B------:R-:W2:Y:S04]  /*0910*/  LDG.E R11, desc[UR8][R16.64] ;  /* 0x00000008100b7981 */ /* 0x000ea8000c1e1900 */
[----:B------:R-:W3:Y:S04]  /*0920*/  LDG.E R29, desc[UR8][R16.64+0x4] ;  /* 0x00000408101d7981 */ /* 0x000ee8000c1e1900 */
[----:B------:R-:W4:Y:S04]  /*0930*/  LDG.E R25, desc[UR8][R16.64+0x8] ;  /* 0x0000080810197981 */ /* 0x000f28000c1e1900 */
[----:B------:R-:W5:Y:S04]  /*0940*/  LDG.E R23, desc[UR8][R16.64+0xc] ;  /* 0x00000c0810177981 */ /* 0x000f68000c1e1900 */
[----:B------:R-:W3:Y:S04]  /*0950*/  LDG.E R21, desc[UR8][R16.64+0x10] ;  /* 0x0000100810157981 */ /* 0x000ee8000c1e1900 */
[----:B------:R-:W3:Y:S04]  /*0960*/  LDG.E R19, desc[UR8][R16.64+0x14] ;  /* 0x0000140810137981 */ /* 0x000ee8000c1e1900 */
[----:B------:R-:W3:Y:S04]  /*0970*/  LDG.E R9, desc[UR8][R16.64+0x18] ;  /* 0x0000180810097981 */ /* 0x000ee8000c1e1900 */
[----:B------:R0:W3:Y:S01]  /*0980*/  LDG.E R13, desc[UR8][R16.64+0x1c] ;  /* 0x00001c08100d7981 */ /* 0x0000e2000c1e1900 */
[----:B------:R-:W-:-:S02]  /*0990*/  MOV R10, 0x3bbb989d ;  /* 0x3bbb989d000a7802 */ /* 0x000fc40000000f00 */
[----:B------:R-:W-:Y:S01]  /*09a0*/  IADD3 R0, PT, PT, R0, 0x8, RZ ;  /* 0x0000000800007810 */ /* 0x000fe20007ffe0ff */
[----:B--2---:R-:W-:Y:S01]  /*09b0*/  FADD R27, R11, -R8 ;  /* 0x800000080b1b7221 */ /* 0x004fe20000000000 */
[----:B------:R-:W-:-:S03]  /*09c0*/  MOV R11, 0x437c0000 ;  /* 0x437c0000000b7802 */ /* 0x000fc60000000f00 */
[----:B------:R-:W-:-:S04]  /*09d0*/  FFMA.SAT R12, R27, R10, 0.5 ;  /* 0x3f0000001b0c7423 */ /* 0x000fc8000000200a */
[----:B------:R-:W-:Y:S01]  /*09e0*/  FFMA.RM R14, R12, R11, 12582913 ;  /* 0x4b4000010c0e7423 */ /* 0x000fe2000000400b */
[----:B----4-:R-:W-:-:S03]  /*09f0*/  FADD R25, R25, -R8 ;  /* 0x8000000819197221 */ /* 0x010fc60000000000 */
[C---:B------:R-:W-:Y:S01]  /*0a00*/  FADD R12, R14.reuse, -12583039 ;  /* 0xcb40007f0e0c7421 */ /* 0x040fe20000000000 */
[----:B0-----:R-:W-:Y:S01]  /*0a10*/  SHF.L.U32 R16, R14, 0x17, RZ ;  /* 0x000000170e107819 */ /* 0x001fe200000006ff */
[-C--:B------:R-:W-:Y:S01]  /*0a20*/  FFMA.SAT R22, R25, R10.reuse, 0.5 ;  /* 0x3f00000019167423 */ /* 0x080fe2000000200a */
[----:B-----5:R-:W-:Y:S01]  /*0a30*/  FADD R23, R23, -R8 ;  /* 0x8000000817177221 */ /* 0x020fe20000000000 */
[----:B------:R-:W-:Y:S01]  /*0a40*/  FFMA R12, R27, 1.4426950216293334961, -R12 ;  /* 0x3fb8aa3b1b0c7823 */ /* 0x000fe2000000080c */
[----:B---3--:R-:W-:Y:S01]  /*0a50*/  FADD R21, R21, -R8 ;  /* 0x8000000815157221 */ /* 0x008fe20000000000 */
[----:B------:R-:W-:Y:S02]  /*0a60*/  FFMA.RM R14, R22, R11, 12582913 ;  /* 0x4b400001160e7423 */ /* 0x000fe4000000400b */
[----:B------:R-:W-:Y:S01]  /*0a70*/  FFMA R18, R27, 1.925963033500011079e-08, R12 ;  /* 0x32a570601b127823 */ /* 0x000fe2000000000c */
[--C-:B------:R-:W-:Y:S01]  /*0a80*/  FADD R27, R29, -R8.reuse ;  /* 0x800000081d1b7221 */ /* 0x100fe20000000000 */
[----:B------:R-:W-:Y:S01]  /*0a90*/  FFMA.SAT R24, R21, R10, 0.5 ;  /* 0x3f00000015187423 */ /* 0x000fe2000000200a */
[----:B------:R-:W-:-:S02]  /*0aa0*/  FADD R9, R9, -R8 ;  /* 0x8000000809097221 */ /* 0x000fc40000000000 */
[----:B------:R-:W-:Y:S01]  /*0ab0*/  FFMA.SAT R12, R27, R10, 0.5 ;  /* 0x3f0000001b0c7423 */ /* 0x000fe2000000200a */
[----:B------:R-:W0:Y:S01]  /*0ac0*/  MUFU.EX2 R18, R18 ;  /* 0x0000001200127308 */ /* 0x000e220000000800 */
[-C--:B------:R-:W-:Y:S02]  /*0ad0*/  FFMA.RM R17, R24, R11.reuse, 12582913 ;  /* 0x4b40000118117423 */ /* 0x080fe4000000400b */
[----:B------:R-:W-:Y:S02]  /*0ae0*/  FFMA.RM R12, R12, R11, 12582913 ;  /* 0x4b4000010c0c7423 */ /* 0x000fe4000000400b */
[----:B------:R-:W-:Y:S02]  /*0af0*/  FADD R26, R17, -12583039 ;  /* 0xcb40007f111a7421 */ /* 0x000fe40000000000 */
[C---:B------:R-:W-:Y:S01]  /*0b00*/  FADD R20, R12.reuse, -12583039 ;  /* 0xcb40007f0c147421 */ /* 0x040fe20000000000 */
[----:B------:R-:W-:Y:S01]  /*0b10*/  SHF.L.U32 R12, R12, 0x17, RZ ;  /* 0x000000170c0c7819 */ /* 0x000fe200000006ff */
[----:B------:R-:W-:-:S02]  /*0b20*/  FFMA R26, R21, 1.4426950216293334961, -R26 ;  /* 0x3fb8aa3b151a7823 */ /* 0x000fc4000000081a */
[----:B------:R-:W-:-:S04]  /*0b30*/  FFMA R20, R27, 1.4426950216293334961, -R20 ;  /* 0x3fb8aa3b1b147823 */ /* 0x000fc80000000814 */
[----:B------:R-:W-:Y:S01]  /*0b40*/  FFMA R20, R27, 1.925963033500011079e-08, R20 ;  /* 0x32a570601b147823 */ /* 0x000fe20000000014 */
[----:B------:R-:W-:Y:S01]  /*0b50*/  FADD R27, R19, -R8 ;  /* 0x80000008131b7221 */ /* 0x000fe20000000000 */
[----:B0-----:R-:W-:Y:S01]  /*0b60*/  FFMA R15, R16, R18, R15 ;  /* 0x00000012100f7223 */ /* 0x001fe2000000000f */
[----:B------:R-:W-:Y:S01]  /*0b70*/  FFMA.SAT R16, R23, R10, 0.5 ;  /* 0x3f00000017107423 */ /* 0x000fe2000000200a */
[----:B------:R-:W-:Y:S02]  /*0b80*/  FADD R18, R14, -12583039 ;  /* 0xcb40007f0e127421 */ /* 0x000fe40000000000 */
[----:B------:R-:W0:Y:S01]  /*0b90*/  MUFU.EX2 R20, R20 ;  /* 0x0000001400147308 */ /* 0x000e220000000800 */
[----:B------:R-:W-:Y:S01]  /*0ba0*/  FFMA.RM R16, R16, R11, 12582913 ;  /* 0x4b40000110107423 */ /* 0x000fe2000000400b */
[----:B------:R-:W-:-:S03]  /*0bb0*/  FFMA R18, R25, 1.4426950216293334961, -R18 ;  /* 0x3fb8aa3b19127823 */ /* 0x000fc60000000812 */
[----:B------:R-:W-:Y:S01]  /*0bc0*/  FADD R22, R16, -12583039 ;  /* 0xcb40007f10167421 */ /* 0x000fe20000000000 */
[----:B------:R-:W-:Y:S01]  /*0bd0*/  FFMA R19, R25, 1.925963033500011079e-08, R18 ;  /* 0x32a5706019137823 */ /* 0x000fe20000000012 */
[-C--:B------:R-:W-:Y:S01]  /*0be0*/  FFMA.SAT R18, R27, R10.reuse, 0.5 ;  /* 0x3f0000001b127423 */ /* 0x080fe2000000200a */
[----:B------:R-:W-:Y:S01]  /*0bf0*/  FFMA R25, R21, 1.925963033500011079e-08, R26 ;  /* 0x32a5706015197823 */ /* 0x000fe2000000001a */
[----:B------:R-:W-:Y:S01]  /*0c00*/  FFMA R22, R23, 1.4426950216293334961, -R22 ;  /* 0x3fb8aa3b17167823 */ /* 0x000fe20000000816 */
[----:B------:R-:W-:Y:S01]  /*0c10*/  FFMA.SAT R26, R9, R10, 0.5 ;  /* 0x3f000000091a7423 */ /* 0x000fe2000000200a */
[-C--:B------:R-:W-:Y:S01]  /*0c20*/  FFMA.RM R18, R18, R11.reuse, 12582913 ;  /* 0x4b40000112127423 */ /* 0x080fe2000000400b */
[----:B------:R-:W1:Y:S01]  /*0c30*/  MUFU.EX2 R19, R19 ;  /* 0x0000001300137308 */ /* 0x000e620000000800 */
[----:B------:R-:W-:Y:S01]  /*0c40*/  FFMA R24, R23, 1.925963033500011079e-08, R22 ;  /* 0x32a5706017187823 */ /* 0x000fe20000000016 */
[----:B------:R-:W-:Y:S01]  /*0c50*/  FADD R23, R13, -R8 ;  /* 0x800000080d177221 */ /* 0x000fe20000000000 */
[----:B------:R-:W-:Y:S01]  /*0c60*/  FADD R22, R18, -12583039 ;  /* 0xcb40007f12167421 */ /* 0x000fe20000000000 */
[-C--:B------:R-:W-:Y:S01]  /*0c70*/  FFMA.RM R13, R26, R11.reuse, 12582913 ;  /* 0x4b4000011a0d7423 */ /* 0x080fe2000000400b */
[----:B0-----:R-:W-:Y:S01]  /*0c80*/  FFMA R12, R12, R20, R15 ;  /* 0x000000140c0c7223 */ /* 0x001fe2000000000f */
[----:B------:R-:W-:Y:S01]  /*0c90*/  FFMA.SAT R28, R23, R10, 0.5 ;  /* 0x3f000000171c7423 */ /* 0x000fe2000000200a */
[----:B------:R-:W-:Y:S01]  /*0ca0*/  FFMA R22, R27, 1.4426950216293334961, -R22 ;  /* 0x3fb8aa3b1b167823 */ /* 0x000fe20000000816 */
[----:B------:R-:W-:Y:S01]  /*0cb0*/  FADD R26, R13, -12583039 ;  /* 0xcb40007f0d1a7421 */ /* 0x000fe20000000000 */
[----:B------:R0:W2:Y:S01]  /*0cc0*/  MUFU.EX2 R21, R24 ;  /* 0x0000001800157308 */ /* 0x0000a20000000800 */
[----:B------:R-:W-:Y:S01]  /*0cd0*/  FFMA.RM R11, R28, R11, 12582913 ;  /* 0x4b4000011c0b7423 */ /* 0x000fe2000000400b */
[----:B------:R-:W-:Y:S01]  /*0ce0*/  FFMA R22, R27, 1.925963033500011079e-08, R22 ;  /* 0x32a570601b167823 */ /* 0x000fe20000000016 */
[----:B------:R-:W-:Y:S01]  /*0cf0*/  FFMA R26, R9, 1.4426950216293334961, -R26 ;  /* 0x3fb8aa3b091a7823 */ /* 0x000fe2000000081a */
[----:B------:R-:W-:-:S02]  /*0d00*/  SHF.L.U32 R27, R14, 0x17, RZ ;  /* 0x000000170e1b7819 */ /* 0x000fc400000006ff */
[----:B------:R-:W-:Y:S01]  /*0d10*/  SHF.L.U32 R15, R16, 0x17, RZ ;  /* 0x00000017100f7819 */ /* 0x000fe200000006ff */
[----:B------:R-:W-:Y:S01]  /*0d20*/  FFMA R9, R9, 1.925963033500011079e-08, R26 ;  /* 0x32a5706009097823 */ /* 0x000fe2000000001a */
[----:B------:R-:W3:Y:S01]  /*0d30*/  MUFU.EX2 R10, R25 ;  /* 0x00000019000a7308 */ /* 0x000ee20000000800 */
[----:B0-----:R-:W-:Y:S01]  /*0d40*/  FADD R24, R11, -12583039 ;  /* 0xcb40007f0b187421 */ /* 0x001fe20000000000 */
[----:B-1----:R-:W-:Y:S01]  /*0d50*/  FFMA R12, R27, R19, R12 ;  /* 0x000000131b0c7223 */ /* 0x002fe2000000000c */
[----:B------:R-:W-:Y:S02]  /*0d60*/  SHF.L.U32 R14, R17, 0x17, RZ ;  /* 0x00000017110e7819 */ /* 0x000fe400000006ff */
[C---:B------:R-:W-:Y:S01]  /*0d70*/  FFMA R24, R23.reuse, 1.4426950216293334961, -R24 ;  /* 0x3fb8aa3b17187823 */ /* 0x040fe20000000818 */
[----:B------:R-:W-:Y:S02]  /*0d80*/  LOP3.LUT R17, R6, 0x7ffffff8, RZ, 0xc0, !PT ;  /* 0x7ffffff806117812 */ /* 0x000fe400078ec0ff */
[----:B------:R-:W0:Y:S01]  /*0d90*/  MUFU.EX2 R22, R22 ;  /* 0x0000001600167308 */ /* 0x000e220000000800 */
[----:B------:R-:W-:Y:S01]  /*0da0*/  FFMA R24, R23, 1.925963033500011079e-08, R24 ;  /* 0x32a5706017187823 */ /* 0x000fe20000000018 */
[----:B--2---:R-:W-:Y:S01]  /*0db0*/  FFMA R15, R15, R21, R12 ;  /* 0x000000150f0f7223 */ /* 0x004fe2000000000c */
[----:B------:R-:W-:-:S02]  /*0dc0*/  ISETP.NE.AND P0, PT, R0, R17, PT ;  /* 0x000000110000720c */ /* 0x000fc40003f05270 */
[----:B------:R-:W-:Y:S02]  /*0dd0*/  SHF.L.U32 R18, R18, 0x17, RZ ;  /* 0x0000001712127819 */ /* 0x000fe400000006ff */
[----:B------:R-:W-:Y:S01]  /*0de0*/  SHF.L.U32 R13, R13, 0x17, RZ ;  /* 0x000000170d0d7819 */ /* 0x000fe200000006ff */
[----:B------:R-:W1:Y:S01]  /*0df0*/  MUFU.EX2 R9, R9 ;  /* 0x0000000900097308 */ /* 0x000e620000000800 */
[----:B---3--:R-:W-:Y:S01]  /*0e00*/  FFMA R15, R14, R10, R15 ;  /* 0x0000000a0e0f7223 */ /* 0x008fe2000000000f */
[----:B------:R-:W-:-:S06]  /*0e10*/  SHF.L.U32 R10, R11, 0x17, RZ ;  /* 0x000000170b0a7819 */ /* 0x000fcc00000006ff */
[----:B------:R-:W2:Y:S01]  /*0e20*/  MUFU.EX2 R24, R24 ;  /* 0x0000001800187308 */ /* 0x000ea20000000800 */
[----:B0-----:R-:W-:-:S04]  /*0e30*/  FFMA R18, R18, R22, R15 ;  /* 0x0000001612127223 */ /* 0x001fc8000000000f */
[----:B-1----:R-:W-:-:S04]  /*0e40*/  FFMA R9, R13, R9, R18 ;  /* 0x000000090d097223 */ /* 0x002fc80000000012 */
[----:B--2---:R-:W-:Y:S01]  /*0e50*/  FFMA R15, R10, R24, R9 ;  /* 0x000000180a0f7223 */ /* 0x004fe20000000009 */
[----:B------:R-:W-:Y:S06]  /*0e60*/  @P0 BRA `(.L_x_67) ;  /* 0xfffffff800a00947 */ /* 0x000fec000383ffff */
[----:B------:R-:W-:Y:S05]  /*0e70*/  BSYNC.RECONVERGENT B2 ;  /* 0x0000000000027941 */ /* 0x000fea0003800200 */
.L_x_66:
[----:B------:R-:W-:-:S07]  /*0e80*/  MOV R0, R17 ;  /* 0x0000001100007202 */ /* 0x000fce0000000f00 */
.L_x_65:
[----:B------:R-:W-:Y:S05]  /*0e90*/  BSYNC.RECONVERGENT B1 ;  /* 0x0000000000017941 */ /* 0x000fea0003800200 */
.L_x_64:
[----:B------:R-:W-:-:S13]  /*0ea0*/  LOP3.LUT P0, R2, R6, 0x7, RZ, 0xc0, !PT ;  /* 0x0000000706027812 */ /* 0x000fda000780c0ff */
[----:B------:R-:W-:Y:S05]  /*0eb0*/  @!P0 BRA `(.L_x_63) ;  /* 0x0000000400908947 */ /* 0x000fea0003800000 */
[----:B------:R-:W-:Y:S01]  /*0ec0*/  ISETP.GE.U32.AND P0, PT, R2, 0x4, PT ;  /* 0x000000040200780c */ /* 0x000fe20003f06070 */
[----:B------:R-:W-:Y:S01]  /*0ed0*/  BSSY.RECONVERGENT B1, `(.L_x_68) ;  /* 0x0000031000017945 */ /* 0x000fe20003800200 */
[----:B------:R-:W-:-:S11]  /*0ee0*/  LOP3.LUT P1, R18, R6, 0x3, RZ, 0xc0, !PT ;  /* 0x0000000306127812 */ /* 0x000fd6000782c0ff */
[----:B------:R-:W-:Y:S05]  /*0ef0*/  @!P0 BRA `(.L_x_69) ;  /* 0x0000000000b88947 */ /* 0x000fea0003800000 */
[----:B-12---:R-:W0:Y:S01]  /*0f00*/  LDC.64 R16, c[0x0][0x380] ;  /* 0x0000e000ff107b82 */ /* 0x006e220000000a00 */
[----:B------:R-:W-:-:S05]  /*0f10*/  IADD3 R3, PT, PT, R7, R0, RZ ;  /* 0x0000000007037210 */ /* 0x000fca0007ffe0ff */
[----:B0-----:R-:W-:-:S05]  /*0f20*/  IMAD.WIDE R16, R3, 0x4, R16 ;  /* 0x0000000403107825 */ /* 0x001fca00078e0210 */
[----:B------:R-:W2:Y:S04]  /*0f30*/  LDG.E R3, desc[UR8][R16.64] ;  /* 0x0000000810037981 */ /* 0x000ea8000c1e1900 */
[----:B------:R-:W3:Y:S04]  /*0f40*/  LDG.E R9, desc[UR8][R16.64+0x4] ;  /* 0x0000040810097981 */ /* 0x000ee8000c1e1900 */
[----:B------:R-:W4:Y:S04]  /*0f50*/  LDG.E R19, desc[UR8][R16.64+0x8] ;  /* 0x0000080810137981 */ /* 0x000f28000c1e1900 */
[----:B------:R0:W5:Y:S01]  /*0f60*/  LDG.E R21, desc[UR8][R16.64+0xc] ;  /* 0x00000c0810157981 */ /* 0x000162000c1e1900 */
[----:B------:R-:W-:Y:S01]  /*0f70*/  HFMA2 R13, -RZ, RZ, 0.96630859375, -0.0022525787353515625 ;  /* 0x3bbb989dff0d7431 */ /* 0x000fe200000001ff */
[----:B------:R-:W-:-:S02]  /*0f80*/  MOV R2, 0x437c0000 ;  /* 0x437c000000027802 */ /* 0x000fc40000000f00 */
[----:B------:R-:W-:Y:S01]  /*0f90*/  IADD3 R0, PT, PT, R0, 0x4, RZ ;  /* 0x0000000400007810 */ /* 0x000fe20007ffe0ff */
[----:B--2---:R-:W-:-:S04]  /*0fa0*/  FADD R14, R3, -R8 ;  /* 0x80000008030e7221 */ /* 0x004fc80000000000 */
[----:B------:R-:W-:Y:S01]  /*0fb0*/  FFMA.SAT R3, R14, R13, 0.5 ;  /* 0x3f0000000e037423 */ /* 0x000fe2000000200d */
[----:B---3--:R-:W-:-:S03]  /*0fc0*/  FADD R12, R9, -R8 ;  /* 0x80000008090c7221 */ /* 0x008fc60000000000 */
[-C--:B------:R-:W-:Y:S01]  /*0fd0*/  FFMA.RM R3, R3, R2.reuse, 12582913 ;  /* 0x4b40000103037423 */ /* 0x080fe20000004002 */
[--C-:B----4-:R-:W-:Y:S01]  /*0fe0*/  FADD R10, R19, -R8.reuse ;  /* 0x80000008130a7221 */ /* 0x110fe20000000000 */
[-C--:B------:R-:W-:Y:S02]  /*0ff0*/  FFMA.SAT R9, R12, R13.reuse, 0.5 ;  /* 0x3f0000000c097423 */ /* 0x080fe4000000200d */
[----:B------:R-:W-:Y:S01]  /*1000*/  FADD R11, R3, -12583039 ;  /* 0xcb40007f030b7421 */ /* 0x000fe20000000000 */
[----:B------:R-:W-:Y:S01]  /*1010*/  FFMA.SAT R19, R10, R13, 0.5 ;  /* 0x3f0000000a137423 */ /* 0x000fe2000000200d */
[-C--:B------:R-:W-:Y:S02]  /*1020*/  FFMA.RM R9, R9, R2.reuse, 12582913 ;  /* 0x4b40000109097423 */ /* 0x080fe40000004002 */
[C---:B------:R-:W-:Y:S02]  /*1030*/  FFMA R11, R14.reuse, 1.4426950216293334961, -R11 ;  /* 0x3fb8aa3b0e0b7823 */ /* 0x040fe4000000080b */
[C---:B0-----:R-:W-:Y:S01]  /*1040*/  FADD R17, R9.reuse, -12583039 ;  /* 0xcb40007f09117421 */ /* 0x041fe20000000000 */
[----:B------:R-:W-:Y:S01]  /*1050*/  SHF.L.U32 R9, R9, 0x17, RZ ;  /* 0x0000001709097819 */ /* 0x000fe200000006ff */
[----:B------:R-:W-:Y:S01]  /*1060*/  FFMA R16, R14, 1.925963033500011079e-08, R11 ;  /* 0x32a570600e107823 */ /* 0x000fe2000000000b */
[----:B-----5:R-:W-:Y:S01]  /*1070*/  FADD R14, R21, -R8 ;  /* 0x80000008150e7221 */ /* 0x020fe20000000000 */
[----:B------:R-:W-:Y:S01]  /*1080*/  FFMA.RM R11, R19, R2, 12582913 ;  /* 0x4b400001130b7423 */ /* 0x000fe20000004002 */
[----:B------:R-:W-:-:S02]  /*1090*/  FFMA R17, R12, 1.4426950216293334961, -R17 ;  /* 0x3fb8aa3b0c117823 */ /* 0x000fc40000000811 */
[----:B------:R-:W-:Y:S01]  /*10a0*/  FFMA.SAT R19, R14, R13, 0.5 ;  /* 0x3f0000000e137423 */ /* 0x000fe2000000200d */
[----:B------:R-:W-:Y:S01]  /*10b0*/  FADD R13, R11, -12583039 ;  /* 0xcb40007f0b0d7421 */ /* 0x000fe20000000000 */
[----:B------:R-:W-:Y:S01]  /*10c0*/  FFMA R17, R12, 1.925963033500011079e-08, R17 ;  /* 0x32a570600c117823 */ /* 0x000fe20000000011 */
[----:B------:R-:W0:Y:S01]  /*10d0*/  MUFU.EX2 R16, R16 ;  /* 0x0000001000107308 */ /* 0x000e220000000800 */
[----:B------:R-:W-:Y:S01]  /*10e0*/  FFMA.RM R2, R19, R2, 12582913 ;  /* 0x4b40000113027423 */ /* 0x000fe20000004002 */
[----:B------:R-:W-:Y:S01]  /*10f0*/  FFMA R13, R10, 1.4426950216293334961, -R13 ;  /* 0x3fb8aa3b0a0d7823 */ /* 0x000fe2000000080d */
[----:B------:R-:W-:Y:S02]  /*1100*/  SHF.L.U32 R12, R11, 0x17, RZ ;  /* 0x000000170b0c7819 */ /* 0x000fe400000006ff */
[----:B------:R-:W-:Y:S01]  /*1110*/  FADD R19, R2, -12583039 ;  /* 0xcb40007f02137421 */ /* 0x000fe20000000000 */
[----:B------:R-:W-:Y:S01]  /*1120*/  FFMA R13, R10, 1.925963033500011079e-08, R13 ;  /* 0x32a570600a0d7823 */ /* 0x000fe2000000000d */
[----:B------:R-:W-:Y:S01]  /*1130*/  SHF.L.U32 R10, R3, 0x17, RZ ;  /* 0x00000017030a7819 */ /* 0x000fe200000006ff */
[----:B------:R-:W1:Y:S01]  /*1140*/  MUFU.EX2 R17, R17 ;  /* 0x0000001100117308 */ /* 0x000e620000000800 */
[----:B------:R-:W-:Y:S01]  /*1150*/  FFMA R19, R14, 1.4426950216293334961, -R19 ;  /* 0x3fb8aa3b0e137823 */ /* 0x000fe20000000813 */
[----:B------:R-:W-:-:S03]  /*1160*/  SHF.L.U32 R2, R2, 0x17, RZ ;  /* 0x0000001702027819 */ /* 0x000fc600000006ff */
[----:B------:R-:W-:-:S03]  /*1170*/  FFMA R19, R14, 1.925963033500011079e-08, R19 ;  /* 0x32a570600e137823 */ /* 0x000fc60000000013 */
[----:B------:R-:W2:Y:S01]  /*1180*/  MUFU.EX2 R13, R13 ;  /* 0x0000000d000d7308 */ /* 0x000ea20000000800 */
[----:B0-----:R-:W-:-:S07]  /*1190*/  FFMA R10, R10, R16, R15 ;  /* 0x000000100a0a7223 */ /* 0x001fce000000000f */
[----:B------:R-:W0:Y:S01]  /*11a0*/  MUFU.EX2 R19, R19 ;  /* 0x0000001300137308 */ /* 0x000e220000000800 */
[----:B-1----:R-:W-:-:S04]  /*11b0*/  FFMA R9, R9, R17, R10 ;  /* 0x0000001109097223 */ /* 0x002fc8000000000a */
[----:B--2---:R-:W-:-:S04]  /*11c0*/  FFMA R9, R12, R13, R9 ;  /* 0x0000000d0c097223 */ /* 0x004fc80000000009 */
[----:B0-----:R-:W-:-:S07]  /*11d0*/  FFMA R15, R2, R19, R9 ;  /* 0x00000013020f7223 */ /* 0x001fce0000000009 */
.L_x_69:
[----:B------:R-:W-:Y:S05]  /*11e0*/  BSYNC.RECONVERGENT B1 ;  /* 0x0000000000017941 */ /* 0x000fea0003800200 */
.L_x_68:
[----:B------:R-:W-:Y:S05]  /*11f0*/  @!P1 BRA `(.L_x_63) ;  /* 0x0000000000c09947 */ /* 0x000fea0003800000 */
[----:B------:R-:W-:Y:S01]  /*1200*/  ISETP.NE.AND P0, PT, R18, 0x1, PT ;  /* 0x000000011200780c */ /* 0x000fe20003f05270 */
[----:B------:R-:W-:Y:S01]  /*1210*/  BSSY.RECONVERGENT B1, `(.L_x_70) ;  /* 0x000001e000017945 */ /* 0x000fe20003800200 */
[----:B------:R-:W-:-:S04]  /*1220*/  LOP3.LUT R2, R6, 0x1, RZ, 0xc0, !PT ;  /* 0x0000000106027812 */ /* 0x000fc800078ec0ff */
[----:B------:R-:W-:-:S07]  /*1230*/  ISETP.NE.U32.AND P1, PT, R2, 0x1, PT ;  /* 0x000000010200780c */ /* 0x000fce0003f25070 */
[----:B------:R-:W-:Y:S06]  /*1240*/  @!P0 BRA `(.L_x_71) ;  /* 0x0000000000688947 */ /* 0x000fec0003800000 */
[----:B------:R-:W0:Y:S01]  /*1250*/  LDC.64 R2, c[0x0][0x380] ;  /* 0x0000e000ff027b82 */ /* 0x000e220000000a00 */
[----:B------:R-:W-:-:S05]  /*1260*/  IADD3 R9, PT, PT, R7, R0, RZ ;  /* 0x0000000007097210 */ /* 0x000fca0007ffe0ff */
[----:B0-----:R-:W-:-:S05]  /*1270*/  IMAD.WIDE R2, R9, 0x4, R2 ;  /* 0x0000000409027825 */ /* 0x001fca00078e0202 */
[----:B------:R-:W3:Y:S04]  /*1280*/  LDG.E R9, desc[UR8][R2.64] ;  /* 0x0000000802097981 */ /* 0x000ee8000c1e1900 */
[----:B-12---:R-:W2:Y:S01]  /*1290*/  LDG.E R13, desc[UR8][R2.64+0x4] ;  /* 0x00000408020d7981 */ /* 0x006ea2000c1e1900 */
[----:B------:R-:W-:Y:S01]  /*12a0*/  HFMA2 R10, -RZ, RZ, 0.96630859375, -0.0022525787353515625 ;  /* 0x3bbb989dff0a7431 */ /* 0x000fe200000001ff */
[----:B------:R-:W-:Y:S02]  /*12b0*/  MOV R12, 0x437c0000 ;  /* 0x437c0000000c7802 */ /* 0x000fe40000000f00 */
[----:B------:R-:W-:Y:S01]  /*12c0*/  IADD3 R0, PT, PT, R0, 0x2, RZ ;  /* 0x0000000200007810 */ /* 0x000fe20007ffe0ff */
[----:B---3--:R-:W-:-:S04]  /*12d0*/  FADD R9, R9, -R8 ;  /* 0x8000000809097221 */ /* 0x008fc80000000000 */
[----:B------:R-:W-:Y:S01]  /*12e0*/  FFMA.SAT R11, R9, R10, 0.5 ;  /* 0x3f000000090b7423 */ /* 0x000fe2000000200a */
[----:B--2---:R-:W-:-:S03]  /*12f0*/  FADD R13, R13, -R8 ;  /* 0x800000080d0d7221 */ /* 0x004fc60000000000 */
[----:B------:R-:W-:Y:S01]  /*1300*/  FFMA.RM R11, R11, R12, 12582913 ;  /* 0x4b4000010b0b7423 */ /* 0x000fe2000000400c */
[----:B------:R-:W-:-:S03]  /*1310*/  FFMA.SAT R17, R13, R10, 0.5 ;  /* 0x3f0000000d117423 */ /* 0x000fc6000000200a */
[----:B------:R-:W-:Y:S01]  /*1320*/  FADD R10, R11, -12583039 ;  /* 0xcb40007f0b0a7421 */ /* 0x000fe20000000000 */
[----:B------:R-:W-:-:S03]  /*1330*/  FFMA.RM R17, R17, R12, 12582913 ;  /* 0x4b40000111117423 */ /* 0x000fc6000000400c */
[----:B------:R-:W-:Y:S01]  /*1340*/  FFMA R10, R9, 1.4426950216293334961, -R10 ;  /* 0x3fb8aa3b090a7823 */ /* 0x000fe2000000080a */
[C---:B------:R-:W-:Y:S01]  /*1350*/  FADD R2, R17.reuse, -12583039 ;  /* 0xcb40007f11027421 */ /* 0x040fe20000000000 */
[----:B------:R-:W-:Y:S02]  /*1360*/  SHF.L.U32 R17, R17, 0x17, RZ ;  /* 0x0000001711117819 */ /* 0x000fe400000006ff */
[----:B------:R-:W-:Y:S01]  /*1370*/  FFMA R10, R9, 1.925963033500011079e-08, R10 ;  /* 0x32a57060090a7823 */ /* 0x000fe2000000000a */
[----:B------:R-:W-:-:S04]  /*1380*/  FFMA R2, R13, 1.4426950216293334961, -R2 ;  /* 0x3fb8aa3b0d027823 */ /* 0x000fc80000000802 */
[----:B------:R-:W-:Y:S01]  /*1390*/  FFMA R13, R13, 1.925963033500011079e-08, R2 ;  /* 0x32a570600d0d7823 */ /* 0x000fe20000000002 */
[----:B------:R-:W0:Y:S01]  /*13a0*/  MUFU.EX2 R10, R10 ;  /* 0x0000000a000a7308 */ /* 0x000e220000000800 */
[----:B------:R-:W-:-:S07]  /*13b0*/  SHF.L.U32 R2, R11, 0x17, RZ ;  /* 0x000000170b027819 */ /* 0x000fce00000006ff */
[----:B------:R-:W1:Y:S01]  /*13c0*/  MUFU.EX2 R13, R13 ;  /* 0x0000000d000d7308 */ /* 0x000e620000000800 */
[----:B0-----:R-:W-:-:S04]  /*13d0*/  FFMA R2, R2, R10, R15 ;  /* 0x0000000a02027223 */ /* 0x001fc8000000000f */
[----:B-1----:R-:W-:-:S07]  /*13e0*/  FFMA R15, R17, R13, R2 ;  /* 0x0000000d110f7223 */ /* 0x002fce0000000002 */
.L_x_71:
[----:B------:R-:W-:Y:S05]  /*13f0*/  BSYNC.RECONVERGENT B1 ;  /* 0x0000000000017941 */ /* 0x000fea0003800200 */
.L_x_70:
[----:B------:R-:W-:Y:S05]  /*1400*/  @P1 BRA `(.L_x_63) ;  /* 0x00000000003c1947 */ /* 0x000fea0003800000 */
[----:B------:R-:W0:Y:S01]  /*1410*/  LDC.64 R2, c[0x0][0x380] ;  /* 0x0000e000ff027b82 */ /* 0x000e220000000a00 */
[----:B------:R-:W-:-:S05]  /*1420*/  IADD3 R9, PT, PT, R7, R0, RZ ;  /* 0x0000000007097210 */ /* 0x000fca0007ffe0ff */
[----:B0-----:R-:W-:-:S06]  /*1430*/  IMAD.WIDE R2, R9, 0x4, R2 ;  /* 0x0000000409027825 */ /* 0x001fcc00078e0202 */
[----:B------:R-:W3:Y:S01]  /*1440*/  LDG.E R3, desc[UR8][R2.64] ;  /* 0x0000000802037981 */ /* 0x000ee2000c1e1900 */
[----:B------:R-:W-:Y:S01]  /*1450*/  HFMA2 R9, -RZ, RZ, 0.96630859375, -0.0022525787353515625 ;  /* 0x3bbb989dff097431 */ /* 0x000fe200000001ff */
[----:B------:R-:W-:Y:S01]  /*1460*/  MOV R10, 0x437c0000 ;  /* 0x437c0000000a7802 */ /* 0x000fe20000000f00 */
[----:B---3--:R-:W-:-:S04]  /*1470*/  FADD R0, R3, -R8 ;  /* 0x8000000803007221 */ /* 0x008fc80000000000 */
[----:B------:R-:W-:-:S04]  /*1480*/  FFMA.SAT R9, R0, R9, 0.5 ;  /* 0x3f00000000097423 */ /* 0x000fc80000002009 */
[----:B------:R-:W-:-:S04]  /*1490*/  FFMA.RM R9, R9, R10, 12582913 ;  /* 0x4b40000109097423 */ /* 0x000fc8000000400a */
[----:B------:R-:W-:-:S04]  /*14a0*/  FADD R11, R9, -12583039 ;  /* 0xcb40007f090b7421 */ /* 0x000fc80000000000 */
[----:B------:R-:W-:-:S04]  /*14b0*/  FFMA R11, R0, 1.4426950216293334961, -R11 ;  /* 0x3fb8aa3b000b7823 */ /* 0x000fc8000000080b */
[----:B------:R-:W-:Y:S01]  /*14c0*/  FFMA R11, R0, 1.925963033500011079e-08, R11 ;  /* 0x32a57060000b7823 */ /* 0x000fe2000000000b */
[----:B------:R-:W-:-:S05]  /*14d0*/  SHF.L.U32 R0, R9, 0x17, RZ ;  /* 0x0000001709007819 */ /* 0x000fca00000006ff */
[----:B------:R-:W0:Y:S02]  /*14e0*/  MUFU.EX2 R11, R11 ;  /* 0x0000000b000b7308 */ /* 0x000e240000000800 */
[----:B0-----:R-:W-:-:S07]  /*14f0*/  FFMA R15, R0, R11, R15 ;  /* 0x0000000b000f7223 */ /* 0x001fce000000000f */
.L_x_63:
[----:B------:R-:W-:Y:S05]  /*1500*/  BSYNC.RECONVERGENT B0 ;  /* 0x0000000000007941 */ /* 0x000fea0003800200 */
.L_x_62:
[----:B------:R-:W-:Y:S01]  /*1510*/  HFMA2 R3, -RZ, RZ, 0.96630859375, -0.0022525787353515625 ;  /* 0x3bbb989dff037431 */ /* 0x000fe200000001ff */
[----:B------:R-:W-:Y:S01]  /*1520*/  MOV R9, 0x437c0000 ;  /* 0x437c000000097802 */ /* 0x000fe20000000f00 */
[----:B------:R-:W0:Y:S01]  /*1530*/  LDCU UR5, c[0x0][0x3ac] ;  /* 0x00007580ff0577ac */ /* 0x000e220008000800 */
[----:B------:R-:W-:Y:S01]  /*1540*/  BSSY.RECONVERGENT B0, `(.L_x_72) ;  /* 0x0000019000007945 */ /* 0x000fe20003800200 */
[----:B------:R-:W-:Y:S01]  /*1550*/  ISETP.GE.AND P3, PT, R6, 0x1, PT ;  /* 0x000000010600780c */ /* 0x000fe20003f66270 */
[----:B------:R-:W-:-:S04]  /*1560*/  FFMA.SAT R0, R8, -R3, 0.5 ;  /* 0x3f00000008007423 */ /* 0x000fc80000002803 */
[----:B------:R-:W-:-:S04]  /*1570*/  FFMA.RM R2, R0, R9, 12582913 ;  /* 0x4b40000100027423 */ /* 0x000fc80000004009 */
[C---:B------:R-:W-:Y:S01]  /*1580*/  FADD R3, R2.reuse, -12583039 ;  /* 0xcb40007f02037421 */ /* 0x040fe20000000000 */
[----:B------:R-:W-:Y:S02]  /*1590*/  SHF.L.U32 R2, R2, 0x17, RZ ;  /* 0x0000001702027819 */ /* 0x000fe400000006ff */
[----:B0-----:R-:W-:Y:S01]  /*15a0*/  IADD3 R0, PT, PT, -R6, UR5, RZ ;  /* 0x0000000506007c10 */ /* 0x001fe2000fffe1ff */
[----:B------:R-:W-:-:S03]  /*15b0*/  FFMA R3, R8, -1.4426950216293334961, -R3 ;  /* 0xbfb8aa3b08037823 */ /* 0x000fc60000000803 */
[----:B------:R-:W-:Y:S01]  /*15c0*/  I2FP.F32.S32 R0, R0 ;  /* 0x0000000000007245 */ /* 0x000fe20000201400 */
[----:B------:R-:W-:-:S06]  /*15d0*/  FFMA R3, R8, -1.925963033500011079e-08, R3 ;  /* 0xb2a5706008037823 */ /* 0x000fcc0000000003 */
[----:B------:R-:W0:Y:S02]  /*15e0*/  MUFU.EX2 R3, R3 ;  /* 0x0000000300037308 */ /* 0x000e240000000800 */
[----:B0-----:R-:W-:-:S04]  /*15f0*/  FMUL R2, R2, R3 ;  /* 0x0000000302027220 */ /* 0x001fc80000400000 */
[----:B------:R-:W-:-:S05]  /*1600*/  FFMA R15, R0, R2, R15 ;  /* 0x00000002000f7223 */ /* 0x000fca000000000f */
[----:B------:R-:W-:-:S04]  /*1610*/  IADD3 R0, PT, PT, R15, 0x1800000, RZ ;  /* 0x018000000f007810 */ /* 0x000fc80007ffe0ff */
[----:B------:R-:W-:-:S04]  /*1620*/  LOP3.LUT R0, R0, 0x7f800000, RZ, 0xc0, !PT ;  /* 0x7f80000000007812 */ /* 0x000fc800078ec0ff */
[----:B------:R-:W-:-:S13]  /*1630*/  ISETP.GT.U32.AND P0, PT, R0, 0x1ffffff, PT ;  /* 0x01ffffff0000780c */ /* 0x000fda0003f04070 */
[----:B------:R-:W-:Y:S05]  /*1640*/  @P0 BRA `(.L_x_73) ;  /* 0x0000000000100947 */ /* 0x000fea0003800000 */
[----:B------:R-:W-:-:S07]  /*1650*/  MOV R10, 0x1670 ;  /* 0x00001670000a7802 */ /* 0x000fce0000000f00 */
[----:B-12---:R-:W-:Y:S05]  /*1660*/  CALL.REL.NOINC `($__internal_1_$__cuda_sm20_rcp_rn_f32_slowpath) ;  /* 0x0000000800c87944 */ /* 0x006fea0003c00000 */
[----:B------:R-:W-:Y:S01]  /*1670*/  MOV R0, R3 ;  /* 0x0000000300007202 */ /* 0x000fe20000000f00 */
[----:B------:R-:W-:Y:S06]  /*1680*/  BRA `(.L_x_74) ;  /* 0x0000000000107947 */ /* 0x000fec0003800000 */
.L_x_73:
[----:B------:R-:W0:Y:S02]  /*1690*/  MUFU.RCP R0, R15 ;  /* 0x0000000f00007308 */ /* 0x000e240000001000 */
[----:B0-----:R-:W-:-:S04]  /*16a0*/  FFMA R2, R15, R0, -1 ;  /* 0xbf8000000f027423 */ /* 0x001fc80000000000 */
[----:B------:R-:W-:-:S04]  /*16b0*/  FADD.FTZ R3, -R2, -RZ ;  /* 0x800000ff02037221 */ /* 0x000fc80000010100 */
[----:B------:R-:W-:-:S07]  /*16c0*/  FFMA R0, R0, R3, R0 ;  /* 0x0000000300007223 */ /* 0x000fce0000000000 */
.L_x_74:
[----:B------:R-:W-:Y:S05]  /*16d0*/  BSYNC.RECONVERGENT B0 ;  /* 0x0000000000007941 */ /* 0x000fea0003800200 */
.L_x_72:
[----:B------:R-:W0:Y:S01]  /*16e0*/  LDCU.64 UR10, c[0x0][0x380] ;  /* 0x00007000ff0a77ac */ /* 0x000e220008000a00 */
[----:B------:R-:W-:Y:S04]  /*16f0*/  BSSY.RECONVERGENT B1, `(.L_x_75) ;  /* 0x00000a7000017945 */ /* 0x000fe80003800200 */
[----:B------:R-:W-:Y:S05]  /*1700*/  @!P3 BRA `(.L_x_76) ;  /* 0x000000080094b947 */ /* 0x000fea0003800000 */
[C---:B------:R-:W-:Y:S01]  /*1710*/  ISETP.GE.U32.AND P0, PT, R6.reuse, 0x4, PT ;  /* 0x000000040600780c */ /* 0x040fe20003f06070 */
[----:B------:R-:W-:Y:S01]  /*1720*/  BSSY.RECONVERGENT B0, `(.L_x_77) ;  /* 0x000005a000007945 */ /* 0x000fe20003800200 */
[----:B-12---:R-:W-:Y:S01]  /*1730*/  HFMA2 R12, -RZ, RZ, 0, 0 ;  /* 0x00000000ff0c7431 */ /* 0x006fe200000001ff */
[----:B------:R-:W-:-:S10]  /*1740*/  LOP3.LUT R16, R6, 0x3, RZ, 0xc0, !PT ;  /* 0x0000000306107812 */ /* 0x000fd400078ec0ff */
[----:B------:R-:W-:Y:S05]  /*1750*/  @!P0 BRA `(.L_x_78) ;  /* 0x0000000400588947 */ /* 0x000fea0003800000 */
[----:B------:R-:W1:Y:S01]  /*1760*/  LDC.64 R2, c[0x0][0x380] ;  /* 0x0000e000ff027b82 */ /* 0x000e620000000a00 */
[----:B------:R-:W-:Y:S02]  /*1770*/  LOP3.LUT R12, R6, 0x7ffffffc, RZ, 0xc0, !PT ;  /* 0x7ffffffc060c7812 */ /* 0x000fe400078ec0ff */
[----:B------:R-:W-:Y:S02]  /*1780*/  FSETP.NEU.AND P0, PT, R0, RZ, PT ;  /* 0x000000ff0000720b */ /* 0x000fe40003f0d000 */
[----:B------:R-:W-:-:S11]  /*1790*/  MOV R6, RZ ;  /* 0x000000ff00067202 */ /* 0x000fd60000000f00 */
.L_x_88:
[----:B-1----:R-:W-:-:S05]  /*17a0*/  IADD3 R11, PT, PT, R7, R6, RZ ;  /* 0x00000006070b7210 */ /* 0x002fca0007ffe0ff */
[----:B-1----:R-:W-:-:S05]  /*17b0*/  IMAD.WIDE R10, R11, 0x4, R2 ;  /* 0x000000040b0a7825 */ /* 0x002fca00078e0202 */
[----:B------:R1:W-:Y:S04]  /*17c0*/  @!P0 STG.E desc[UR8][R10.64], RZ ;  /* 0x000000ff0a008986 */ /* 0x0003e8000c101908 */
[----:B0-2---:R-:W2:Y:S01]  /*17d0*/  @P0 LDG.E R9, desc[UR8][R10.64] ;  /* 0x000000080a090981 */ /* 0x005ea2000c1e1900 */
[----:B---34-:R-:W-:Y:S01]  /*17e0*/  @P0 MOV R14, 0x3bbb989d ;  /* 0x3bbb989d000e0802 */ /* 0x018fe20000000f00 */
[----:B------:R-:W-:Y:S01]  /*17f0*/  BSSY.RECONVERGENT B2, `(.L_x_79) ;  /* 0x0000023000027945 */ /* 0x000fe20003800200 */
[----:B------:R-:W-:Y:S02]  /*1800*/  @P0 MOV R18, 0x437c0000 ;  /* 0x437c000000120802 */ /* 0x000fe40000000f00 */
[----:B------:R-:W-:Y:S02]  /*1810*/  FSETP.NEU.AND P2, PT, R0, RZ, PT ;  /* 0x000000ff0000720b */ /* 0x000fe40003f4d000 */
[----:B------:R-:W-:Y:S01]  /*1820*/  IADD3 R15, P1, PT, R7, R6, RZ ;  /* 0x00000006070f7210 */ /* 0x000fe20007f3e0ff */
[----:B--2---:R-:W-:-:S04]  /*1830*/  @P0 FADD R9, -R8, R9 ;  /* 0x0000000908090221 */ /* 0x004fc80000000100 */
[----:B------:R-:W-:-:S04]  /*1840*/  @P0 FFMA.SAT R13, R9, R14, 0.5 ;  /* 0x3f000000090d0423 */ /* 0x000fc8000000200e */
[----:B------:R-:W-:Y:S01]  /*1850*/  @P0 FFMA.RM R13, R13, R18, 12582913 ;  /* 0x4b4000010d0d0423 */ /* 0x000fe20000004012 */
[----:B------:R-:W-:-:S03]  /*1860*/  LEA.HI.X.SX32 R18, R7, RZ, 0x1, P1 ;  /* 0x000000ff07127211 */ /* 0x000fc600008f0eff */
[C---:B------:R-:W-:Y:S01]  /*1870*/  @P0 FADD R14, R13.reuse, -12583039 ;  /* 0xcb40007f0d0e0421 */ /* 0x040fe20000000000 */
[----:B------:R-:W-:-:S03]  /*1880*/  @P0 SHF.L.U32 R13, R13, 0x17, RZ ;  /* 0x000000170d0d0819 */ /* 0x000fc600000006ff */
[----:B------:R-:W-:-:S04]  /*1890*/  @P0 FFMA R14, R9, 1.4426950216293334961, -R14 ;  /* 0x3fb8aa3b090e0823 */ /* 0x000fc8000000080e */
[----:B------:R-:W-:-:S04]  /*18a0*/  @P0 FFMA R9, R9, 1.925963033500011079e-08, R14 ;  /* 0x32a5706009090823 */ /* 0x000fc8000000000e */
[----:B------:R-:W2:Y:S02]  /*18b0*/  @P0 MUFU.EX2 R14, R9 ;  /* 0x00000009000e0308 */ /* 0x000ea40000000800 */
[----:B--2---:R-:W-:Y:S01]  /*18c0*/  @P0 FMUL R13, R13, R14 ;  /* 0x0000000e0d0d0220 */ /* 0x004fe20000400000 */
[----:B0-----:R-:W-:-:S03]  /*18d0*/  LEA R14, P1, R15, UR10, 0x2 ;  /* 0x0000000a0f0e7c11 */ /* 0x001fc6000f8210ff */
[----:B------:R-:W-:Y:S01]  /*18e0*/  @P0 FMUL R13, R13, R0 ;  /* 0x000000000d0d0220 */ /* 0x000fe20000400000 */
[----:B------:R-:W-:-:S04]  /*18f0*/  LEA.HI.X R15, R15, UR11, R18, 0x2, P1 ;  /* 0x0000000b0f0f7c11 */ /* 0x000fc800088f1412 */
[----:B------:R1:W-:Y:S01]  /*1900*/  @P0 STG.E desc[UR8][R10.64], R13 ;  /* 0x0000000d0a000986 */ /* 0x0003e2000c101908 */
[----:B------:R-:W-:Y:S05]  /*1910*/  @!P2 BRA `(.L_x_80) ;  /* 0x00000000003ca947 */ /* 0x000fea0003800000 */
[----:B------:R-:W2:Y:S01]  /*1920*/  LDG.E R9, desc[UR8][R14.64+0x4] ;  /* 0x000004080e097981 */ /* 0x000ea2000c1e1900 */
[----:B-1----:R-:W-:Y:S01]  /*1930*/  HFMA2 R10, -RZ, RZ, 0.96630859375, -0.0022525787353515625 ;  /* 0x3bbb989dff0a7431 */ /* 0x002fe200000001ff */
[----:B------:R-:W-:Y:S01]  /*1940*/  MOV R11, 0x437c0000 ;  /* 0x437c0000000b7802 */ /* 0x000fe20000000f00 */
[----:B--2---:R-:W-:-:S04]  /*1950*/  FADD R9, R9, -R8 ;  /* 0x8000000809097221 */ /* 0x004fc80000000000 */
        /* <DEDUP_REMOVED lines=10> */
[----:B------:R-:W-:Y:S05]  /*1a00*/  BRA `(.L_x_81) ;  /* 0x0000000000047947 */ /* 0x000fea0003800000 */
.L_x_80:
[----:B------:R2:W-:Y:S02]  /*1a10*/  STG.E desc[UR8][R14.64+0x4], RZ ;  /* 0x000004ff0e007986 */ /* 0x0005e4000c101908 */
.L_x_81:
[----:B------:R-:W-:Y:S05]  /*1a20*/  BSYNC.RECONVERGENT B2 ;  /* 0x0000000000027941 */ /* 0x000fea0003800200 */
.L_x_79:
[----:B------:R-:W-:Y:S04]  /*1a30*/  BSSY.RECONVERGENT B2, `(.L_x_82) ;  /* 0x0000012000027945 */ /* 0x000fe80003800200 */
[----:B------:R-:W-:Y:S05]  /*1a40*/  @!P2 BRA `(.L_x_83) ;  /* 0x00000000003ca947 */ /* 0x000fea0003800000 */
[----:B0-----:R-:W3:Y:S01]  /*1a50*/  LDG.E R9, desc[UR8][R14.64+0x8] ;  /* 0x000008080e097981 */ /* 0x001ee2000c1e1900 */
[----:B-1----:R-:W-:Y:S01]  /*1a60*/  HFMA2 R10, -RZ, RZ, 0.96630859375, -0.0022525787353515625 ;  /* 0x3bbb989dff0a7431 */ /* 0x002fe200000001ff */
[----:B------:R-:W-:Y:S01]  /*1a70*/  MOV R11, 0x437c0000 ;  /* 0x437c0000000b7802 */ /* 0x000fe20000000f00 */
[----:B---3--:R-:W-:-:S04]  /*1a80*/  FADD R9, R9, -R8 ;  /* 0x8000000809097221 */ /* 0x008fc80000000000 */
        /* <DEDUP_REMOVED lines=11> */
.L_x_83:
[----:B------:R3:W-:Y:S02]  /*1b40*/  STG.E desc[UR8][R14.64+0x8], RZ ;  /* 0x000008ff0e007986 */ /* 0x0007e4000c101908 */
.L_x_84:
[----:B------:R-:W-:Y:S05]  /*1b50*/  BSYNC.RECONVERGENT B2 ;  /* 0x0000000000027941 */ /* 0x000fea0003800200 */
.L_x_82:
[----:B------:R-:W-:Y:S04]  /*1b60*/  BSSY.RECONVERGENT B2, `(.L_x_85) ;  /* 0x0000012000027945 */ /* 0x000fe80003800200 */
[----:B------:R-:W-:Y:S05]  /*1b70*/  @!P2 BRA `(.L_x_86) ;  /* 0x00000000003ca947 */ /* 0x000fea0003800000 */
[----:B0-----:R-:W4:Y:S01]  /*1b80*/  LDG.E R9, desc[UR8][R14.64+0xc] ;  /* 0x00000c080e097981 */ /* 0x001f22000c1e1900 */
[----:B-1----:R-:W-:Y:S01]  /*1b90*/  HFMA2 R10, -RZ, RZ, 0.96630859375, -0.0022525787353515625 ;  /* 0x3bbb989dff0a7431 */ /* 0x002fe200000001ff */
[----:B------:R-:W-:Y:S01]  /*1ba0*/  MOV R11, 0x437c0000 ;  /* 0x437c0000000b7802 */ /* 0x000fe20000000f00 */
[----:B----4-:R-:W-:-:S04]  /*1bb0*/  FADD R9, R9, -R8 ;  /* 0x8000000809097221 */ /* 0x010fc80000000000 */
        /* <DEDUP_REMOVED lines=11> */
.L_x_86:
[----:B------:R4:W-:Y:S02]  /*1c70*/  STG.E desc[UR8][R14.64+0xc], RZ ;  /* 0x00000cff0e007986 */ /* 0x0009e4000c101908 */
.L_x_87:
[----:B------:R-:W-:Y:S05]  /*1c80*/  BSYNC.RECONVERGENT B2 ;  /* 0x0000000000027941 */ /* 0x000fea0003800200 */
.L_x_85:
[----:B------:R-:W-:-:S04]  /*1c90*/  IADD3 R6, PT, PT, R6, 0x4, RZ ;  /* 0x0000000406067810 */ /* 0x000fc80007ffe0ff */
[----:B------:R-:W-:-:S13]  /*1ca0*/  ISETP.NE.AND P1, PT, R6, R12, PT ;  /* 0x0000000c0600720c */ /* 0x000fda0003f25270 */
[----:B------:R-:W-:Y:S05]  /*1cb0*/  @P1 BRA `(.L_x_88) ;  /* 0xfffffff800b81947 */ /* 0x000fea000383ffff */
.L_x_78:
[----:B0-----:R-:W-:Y:S05]  /*1cc0*/  BSYNC.RECONVERGENT B0 ;  /* 0x0000000000007941 */ /* 0x001fea0003800200 */
.L_x_77:
[----:B------:R-:W-:-:S13]  /*1cd0*/  ISETP.NE.AND P0, PT, R16, RZ, PT ;  /* 0x000000ff1000720c */ /* 0x000fda0003f05270 */
[----:B------:R-:W-:Y:S05]  /*1ce0*/  @!P0 BRA `(.L_x_76) ;  /* 0x00000004001c8947 */ /* 0x000fea0003800000 */
[----:B------:R-:W-:Y:S01]  /*1cf0*/  FSETP.NEU.AND P0, PT, R0, RZ, PT ;  /* 0x000000ff0000720b */ /* 0x000fe20003f0d000 */
[----:B------:R-:W-:-:S12]  /*1d00*/  BSSY.RECONVERGENT B0, `(.L_x_89) ;  /* 0x0000018000007945 */ /* 0x000fd80003800200 */
[----:B------:R-:W-:Y:S05]  /*1d10*/  @!P0 BRA `(.L_x_90) ;  /* 0x0000000000488947 */ /* 0x000fea0003800000 */
[----:B------:R-:W0:Y:S01]  /*1d20*/  LDC.64 R2, c[0x0][0x380] ;  /* 0x0000e000ff027b82 */ /* 0x000e220000000a00 */
[----:B------:R-:W-:-:S05]  /*1d30*/  IADD3 R9, PT, PT, R7, R12, RZ ;  /* 0x0000000c07097210 */ /* 0x000fca0007ffe0ff */
[----:B0-----:R-:W-:-:S05]  /*1d40*/  IMAD.WIDE R2, R9, 0x4, R2 ;  /* 0x0000000409027825 */ /* 0x001fca00078e0202 */
[----:B------:R-:W5:Y:S01]  /*1d50*/  LDG.E R9, desc[UR8][R2.64] ;  /* 0x0000000802097981 */ /* 0x000f62000c1e1900 */
[----:B------:R-:W-:Y:S01]  /*1d60*/  HFMA2 R6, -RZ, RZ, 0.96630859375, -0.0022525787353515625 ;  /* 0x3bbb989dff067431 */ /* 0x000fe200000001ff */
[----:B-1----:R-:W-:Y:S01]  /*1d70*/  MOV R11, 0x437c0000 ;  /* 0x437c0000000b7802 */ /* 0x002fe20000000f00 */
[----:B-----5:R-:W-:-:S04]  /*1d80*/  FADD R9, R9, -R8 ;  /* 0x8000000809097221 */ /* 0x020fc80000000000 */
        /* <DEDUP_REMOVED lines=11> */
.L_x_90:
[----:B------:R-:W0:Y:S01]  /*1e40*/  LDC.64 R2, c[0x0][0x380] ;  /* 0x0000e000ff027b82 */ /* 0x000e220000000a00 */
[----:B------:R-:W-:-:S05]  /*1e50*/  IADD3 R9, PT, PT, R7, R12, RZ ;  /* 0x0000000c07097210 */ /* 0x000fca0007ffe0ff */
[----:B0-----:R-:W-:-:S05]  /*1e60*/  IMAD.WIDE R2, R9, 0x4, R2 ;  /* 0x0000000409027825 */ /* 0x001fca00078e0202 */
[----:B------:R0:W-:Y:S02]  /*1e70*/  STG.E desc[UR8][R2.64], RZ ;  /* 0x000000ff02007986 */ /* 0x0001e4000c101908 */
.L_x_91:
[----:B------:R-:W-:Y:S05]  /*1e80*/  BSYNC.RECONVERGENT B0 ;  /* 0x0000000000007941 */ /* 0x000fea0003800200 */
.L_x_89:
[----:B------:R-:W-:-:S13]  /*1e90*/  ISETP.NE.AND P1, PT, R16, 0x1, PT ;  /* 0x000000011000780c */ /* 0x000fda0003f25270 */
[----:B------:R-:W-:Y:S05]  /*1ea0*/  @!P1 BRA `(.L_x_76) ;  /* 0x0000000000ac9947 */ /* 0x000fea0003800000 */
[----:B------:R-:W0:Y:S01]  /*1eb0*/  LDCU.64 UR12, c[0x0][0x380] ;  /* 0x00007000ff0c77ac */ /* 0x000e220008000a00 */
[C---:B------:R-:W-:Y:S01]  /*1ec0*/  IADD3 R12, P1, PT, R7.reuse, R12, RZ ;  /* 0x0000000c070c7210 */ /* 0x040fe20007f3e0ff */
[----:B------:R-:W-:Y:S03]  /*1ed0*/  BSSY.RECONVERGENT B0, `(.L_x_92) ;  /* 0x0000015000007945 */ /* 0x000fe60003800200 */
[----:B------:R-:W-:Y:S02]  /*1ee0*/  LEA.HI.X.SX32 R7, R7, RZ, 0x1, P1 ;  /* 0x000000ff07077211 */ /* 0x000fe400008f0eff */
[----:B0-----:R-:W-:-:S04]  /*1ef0*/  LEA R2, P1, R12, UR12, 0x2 ;  /* 0x0000000c0c027c11 */ /* 0x001fc8000f8210ff */
[----:B------:R-:W-:Y:S01]  /*1f00*/  LEA.HI.X R3, R12, UR13, R7, 0x2, P1 ;  /* 0x0000000d0c037c11 */ /* 0x000fe200088f1407 */
[----:B------:R-:W-:Y:S08]  /*1f10*/  @!P0 BRA `(.L_x_93) ;  /* 0x00000000003c8947 */ /* 0x000ff00003800000 */
[----:B------:R-:W5:Y:S01]  /*1f20*/  LDG.E R7, desc[UR8][R2.64+0x4] ;  /* 0x0000040802077981 */ /* 0x000f62000c1e1900 */
[----:B------:R-:W-:Y:S01]  /*1f30*/  HFMA2 R6, -RZ, RZ, 0.96630859375, -0.0022525787353515625 ;  /* 0x3bbb989dff067431 */ /* 0x000fe200000001ff */
[----:B------:R-:W-:Y:S01]  /*1f40*/  MOV R9, 0x437c0000 ;  /* 0x437c000000097802 */ /* 0x000fe20000000f00 */
[----:B-----5:R-:W-:-:S04]  /*1f50*/  FADD R7, R7, -R8 ;  /* 0x8000000807077221 */ /* 0x020fc80000000000 */
[----:B------:R-:W-:-:S04]  /*1f60*/  FFMA.SAT R6, R7, R6, 0.5 ;  /* 0x3f00000007067423 */ /* 0x000fc80000002006 */
[----:B------:R-:W-:-:S04]  /*1f70*/  FFMA.RM R6, R6, R9, 12582913 ;  /* 0x4b40000106067423 */ /* 0x000fc80000004009 */
[C---:B-1----:R-:W-:Y:S01]  /*1f80*/  FADD R10, R6.reuse, -12583039 ;  /* 0xcb40007f060a7421 */ /* 0x042fe20000000000 */
        /* <DEDUP_REMOVED lines=8> */
.L_x_93:
[----:B------:R0:W-:Y:S02]  /*2010*/  STG.E desc[UR8][R2.64+0x4], RZ ;  /* 0x000004ff02007986 */ /* 0x0001e4000c101908 */
.L_x_94:
[----:B------:R-:W-:Y:S05]  /*2020*/  BSYNC.RECONVERGENT B0 ;  /* 0x0000000000007941 */ /* 0x000fea0003800200 */
.L_x_92:
[----:B------:R-:W-:-:S13]  /*2030*/  ISETP.NE.AND P1, PT, R16, 0x2, PT ;  /* 0x000000021000780c */ /* 0x000fda0003f25270 */
[----:B------:R-:W-:Y:S05]  /*2040*/  @!P1 BRA `(.L_x_76) ;  /* 0x0000000000449947 */ /* 0x000fea0003800000 */
[----:B------:R-:W-:Y:S05]  /*2050*/  @!P0 BRA `(.L_x_95) ;  /* 0x00000000003c8947 */ /* 0x000fea0003800000 */
[----:B0-----:R-:W5:Y:S01]  /*2060*/  LDG.E R7, desc[UR8][R2.64+0x8] ;  /* 0x0000080802077981 */ /* 0x001f62000c1e1900 */
[----:B------:R-:W-:Y:S01]  /*2070*/  HFMA2 R6, -RZ, RZ, 0.96630859375, -0.0022525787353515625 ;  /* 0x3bbb989dff067431 */ /* 0x000fe200000001ff */
[----:B------:R-:W-:Y:S01]  /*2080*/  MOV R9, 0x437c0000 ;  /* 0x437c000000097802 */ /* 0x000fe20000000f00 */
        /* <DEDUP_REMOVED lines=12> */
.L_x_95:
[----:B------:R0:W-:Y:S02]  /*2150*/  STG.E desc[UR8][R2.64+0x8], RZ ;  /* 0x000008ff02007986 */ /* 0x0001e4000c101908 */
.L_x_76:
[----:B0-----:R-:W-:Y:S05]  /*2160*/  BSYNC.RECONVERGENT B1 ;  /* 0x0000000000017941 */ /* 0x001fea0003800200 */
.L_x_75:
[----:B------:R-:W-:Y:S05]  /*2170*/  BRA.U UP0, `(.L_x_96) ;  /* 0xffffffdd00d87547 */ /* 0x000fea000b83ffff */
[----:B------:R-:W-:Y:S05]  /*2180*/  EXIT ;  /* 0x000000000000794d */ /* 0x000fea0003800000 */
        .weak           $__internal_1_$__cuda_sm20_rcp_rn_f32_slowpath
        .type           $__internal_1_$__cuda_sm20_rcp_rn_f32_slowpath,@function
        .size           $__internal_1_$__cuda_sm20_rcp_rn_f32_slowpath,(.L_x_103 - $__internal_1_$__cuda_sm20_rcp_rn_f32_slowpath)
$__internal_1_$__cuda_sm20_rcp_rn_f32_slowpath:
        /* <DEDUP_REMOVED lines=16> */
.L_x_98:
        /* <DEDUP_REMOVED lines=21> */
[----:B------:R-:W-:-:S04]  /*23e0*/  LOP3.LUT P2, RZ, R14, 0x2, RZ, 0xc0, !PT ;  /* 0x000000020eff7812 */ /* 0x000fc8000784c0ff */
[----:B------:R-:W-:Y:S02]  /*23f0*/  PLOP3.LUT P0, PT, P0, P1, P2, 0xe0, 0x0 ;  /* 0x000000000000781c */ /* 0x000fe40000703c20 */
[----:B------:R-:W-:Y:S02]  /*2400*/  LOP3.LUT P1, RZ, R0, 0x7fffff, RZ, 0xc0, !PT ;  /* 0x007fffff00ff7812 */ /* 0x000fe4000782c0ff */
[----:B------:R-:W-:-:S04]  /*2410*/  SEL R2, RZ, 0x1, !P0 ;  /* 0x00000001ff027807 */ /* 0x000fc80004000000 */
[----:B------:R-:W-:-:S04]  /*2420*/  IADD3 R2, PT, PT, -R2, RZ, RZ ;  /* 0x000000ff02027210 */ /* 0x000fc80007ffe1ff */
[----:B------:R-:W-:Y:S02]  /*2430*/  ISETP.GE.AND P0, PT, R2, RZ, PT ;  /* 0x000000ff0200720c */ /* 0x000fe40003f06270 */
[----:B------:R-:W-:-:S04]  /*2440*/  IADD3 R2, PT, PT, R11, -0xfc, RZ ;  /* 0xffffff040b027810 */ /* 0x000fc80007ffe0ff */
[----:B------:R-:W-:-:S07]  /*2450*/  SHF.R.U32.HI R3, RZ, R2, R3 ;  /* 0x00000002ff037219 */ /* 0x000fce0000011603 */
[----:B------:R-:W-:-:S04]  /*2460*/  @!P0 IADD3 R3, PT, PT, R3, 0x1, RZ ;  /* 0x0000000103038810 */ /* 0x000fc80007ffe0ff */
[----:B------:R-:W-:-:S04]  /*2470*/  @!P1 SHF.L.U32 R3, R3, 0x1, RZ ;  /* 0x0000000103039819 */ /* 0x000fc800000006ff */
[----:B------:R-:W-:Y:S01]  /*2480*/  LOP3.LUT R3, R3, 0x80000000, R0, 0xf8, !PT ;  /* 0x8000000003037812 */ /* 0x000fe200078ef800 */
[----:B------:R-:W-:Y:S06]  /*2490*/  BRA `(.L_x_99) ;  /* 0x0000000000047947 */ /* 0x000fec0003800000 */
.L_x_100:
[----:B------:R0:W1:Y:S02]  /*24a0*/  MUFU.RCP R3, R0 ;  /* 0x0000000000037308 */ /* 0x0000640000001000 */
.L_x_99:
[----:B------:R-:W-:Y:S05]  /*24b0*/  BSYNC.RECONVERGENT B1 ;  /* 0x0000000000017941 */ /* 0x000fea0003800200 */
.L_x_97:
[----:B------:R-:W-:-:S04]  /*24c0*/  MOV R11, 0x0 ;  /* 0x00000000000b7802 */ /* 0x000fc80000000f00 */
[----:B01----:R-:W-:Y:S05]  /*24d0*/  RET.REL.NODEC R10 `(_Z26scale_softmax_kernel_largePfS_PiS0_S0_iiifi) ;  /* 0xffffffd80ac87950 */ /* 0x003fea0003c3ffff */
.L_x_101:
        /* <DEDUP_REMOVED lines=10> */
.L_x_103:


//--------------------- .nv.shared.reserved.0     --------------------------
	.section	.nv.shared.reserved.0,"aw",@nobits
	.weak		__nv_reservedSMEM_offset_0_alias
	.size		__nv_reservedSMEM_offset_0_alias, 0, 64
	.other		__nv_reservedSMEM_offset_0_alias,@"STO_CUDA_RESERVED_SHARED STV_DEFAULT"
__nv_reservedSMEM_offset_0_alias:
	.zero		0
	.zero		64


//--------------------- .nv.constant0._Z35softmax_scale_backward_kernel_largePfS_S_PiS0_iiifi --------------------------
	.section	.nv.constant0._Z35softmax_scale_backward_kernel_largePfS_S_PiS0_iiifi,"a",@progbits
	.sectionflags	@""
	.align	4
.nv.constant0._Z35softmax_scale_backward_kernel_largePfS_S_PiS0_iiifi:
	.zero		956


//--------------------- .nv.constant0._Z29softmax_scale_backward_kernelPfS_S_PiS0_iiif --------------------------
	.section	.nv.constant0._Z29softmax_scale_backward_kernelPfS_S_PiS0_iiif,"a",@progbits
	.sectionflags	@""
	.align	4
.nv.constant0._Z29softmax_scale_backward_kernelPfS_S_PiS0_iiif:
	.zero		952


//--------------------- .nv.constant0._Z20scale_softmax_kernelPfS_PiS0_S0_iiif --------------------------
	.section	.nv.constant0._Z20scale_softmax_kernelPfS_PiS0_S0_iiif,"a",@progbits
	.sectionflags	@""
	.align	4
.nv.constant0._Z20scale_softmax_kernelPfS_PiS0_S0_iiif:
	.zero		952


//--------------------- .nv.constant0._Z26scale_softmax_kernel_largePfS_PiS0_S0_iiifi --------------------------
	.section	.nv.constant0._Z26scale_softmax_kernel_largePfS_PiS0_S0_iiifi,"a",@progbits
	.sectionflags	@""
	.align	4
.nv.constant0._Z26scale_softmax_kernel_largePfS_PiS0_S0_iiifi:
	.zero		956


//--------------------- SYMBOLS --------------------------

	.type		.nv.reservedSmem.offset0,@object
	.size		.nv.reservedSmem.offset0,0x4
